//
// Generated by NVIDIA NVVM Compiler
//
// Compiler Build ID: CL-36424714
// Cuda compilation tools, release 13.0, V13.0.88
// Based on NVVM 20.0.0
//

.version 9.0
.target sm_100
.address_size 64

	// .globl	_Z17left_to_rightpassPhS_ii
// _ZZ17left_to_rightpassPhS_iiE7rowdata has been demoted
// _ZZ17left_to_rightpassPhS_iiE13rowdataresult has been demoted
// _ZZ17right_to_leftpassPhS_iiE7rowdata has been demoted
// _ZZ17right_to_leftpassPhS_iiE13rowdataresult has been demoted
// _ZZ14up_to_downscanPhS_iiE7coldata has been demoted
// _ZZ14up_to_downscanPhS_iiE13coldataresult has been demoted
// _ZZ14down_to_upscanPhS_iiE7coldata has been demoted
// _ZZ14down_to_upscanPhS_iiE13coldataresult has been demoted

.visible .entry _Z17left_to_rightpassPhS_ii(
	.param .u64 .ptr .align 1 _Z17left_to_rightpassPhS_ii_param_0,
	.param .u64 .ptr .align 1 _Z17left_to_rightpassPhS_ii_param_1,
	.param .u32 _Z17left_to_rightpassPhS_ii_param_2,
	.param .u32 _Z17left_to_rightpassPhS_ii_param_3
)
{
	.reg .pred 	%p<31>;
	.reg .b16 	%rs<48>;
	.reg .b32 	%r<66>;
	.reg .b64 	%rd<9>;
	// demoted variable
	.shared .align 1 .b8 _ZZ17left_to_rightpassPhS_iiE7rowdata[500];
	// demoted variable
	.shared .align 1 .b8 _ZZ17left_to_rightpassPhS_iiE13rowdataresult[500];
	ld.param.u64 	%rd3, [_Z17left_to_rightpassPhS_ii_param_0];
	ld.param.u64 	%rd4, [_Z17left_to_rightpassPhS_ii_param_1];
	ld.param.u32 	%r32, [_Z17left_to_rightpassPhS_ii_param_2];
	mov.u32 	%r65, %tid.x;
	setp.ge.s32 	%p1, %r65, %r32;
	@%p1 bra 	$L__BB0_3;
	mov.u32 	%r33, %ctaid.y;
	mul.lo.s32 	%r2, %r32, %r33;
	mov.u32 	%r3, %ntid.x;
	cvta.to.global.u64 	%rd1, %rd3;
	mov.u32 	%r35, _ZZ17left_to_rightpassPhS_iiE7rowdata;
	mov.u32 	%r57, %r65;
$L__BB0_2:
	add.s32 	%r34, %r57, %r2;
	cvt.s64.s32 	%rd5, %r34;
	add.s64 	%rd6, %rd1, %rd5;
	ld.global.u8 	%rs16, [%rd6];
	add.s32 	%r36, %r35, %r57;
	st.shared.u8 	[%r36], %rs16;
	add.s32 	%r57, %r57, %r3;
	setp.lt.s32 	%p2, %r57, %r32;
	@%p2 bra 	$L__BB0_2;
$L__BB0_3:
	bar.sync 	0;
	setp.ne.s32 	%p3, %r65, 0;
	setp.eq.s32 	%p4, %r32, 1;
	or.pred  	%p5, %p3, %p4;
	@%p5 bra 	$L__BB0_45;
	add.s32 	%r6, %r32, -1;
	add.s32 	%r38, %r32, -2;
	and.b32  	%r7, %r6, 7;
	setp.lt.u32 	%p6, %r38, 7;
	mov.b32 	%r63, 1;
	@%p6 bra 	$L__BB0_24;
	mov.u32 	%r42, _ZZ17left_to_rightpassPhS_iiE13rowdataresult;
	add.s32 	%r59, %r42, 4;
	and.b32  	%r43, %r6, -8;
	neg.s32 	%r61, %r43;
	mov.u32 	%r60, _ZZ17left_to_rightpassPhS_iiE7rowdata;
	mov.b32 	%r58, 4;
$L__BB0_6:
	.pragma "nounroll";
	ld.shared.u8 	%rs1, [%r60+1];
	setp.eq.s16 	%p7, %rs1, 0;
	@%p7 bra 	$L__BB0_8;
	ld.shared.u8 	%rs17, [%r59+-4];
	add.s16 	%rs18, %rs17, %rs1;
	st.shared.u8 	[%r59+-3], %rs18;
$L__BB0_8:
	ld.shared.u8 	%rs2, [%r60+2];
	setp.eq.s16 	%p8, %rs2, 0;
	@%p8 bra 	$L__BB0_10;
	ld.shared.u8 	%rs19, [%r59+-3];
	add.s16 	%rs20, %rs19, %rs2;
	st.shared.u8 	[%r59+-2], %rs20;
$L__BB0_10:
	ld.shared.u8 	%rs3, [%r60+3];
	setp.eq.s16 	%p9, %rs3, 0;
	@%p9 bra 	$L__BB0_12;
	ld.shared.u8 	%rs21, [%r59+-2];
	add.s16 	%rs22, %rs21, %rs3;
	st.shared.u8 	[%r59+-1], %rs22;
$L__BB0_12:
	ld.shared.u8 	%rs4, [%r60+4];
	setp.eq.s16 	%p10, %rs4, 0;
	@%p10 bra 	$L__BB0_14;
	ld.shared.u8 	%rs23, [%r59+-1];
	add.s16 	%rs24, %rs23, %rs4;
	st.shared.u8 	[%r59], %rs24;
$L__BB0_14:
	ld.shared.u8 	%rs5, [%r60+5];
	setp.eq.s16 	%p11, %rs5, 0;
	@%p11 bra 	$L__BB0_16;
	ld.shared.u8 	%rs25, [%r59];
	add.s16 	%rs26, %rs25, %rs5;
	st.shared.u8 	[%r59+1], %rs26;
$L__BB0_16:
	ld.shared.u8 	%rs6, [%r60+6];
	setp.eq.s16 	%p12, %rs6, 0;
	@%p12 bra 	$L__BB0_18;
	ld.shared.u8 	%rs27, [%r59+1];
	add.s16 	%rs28, %rs27, %rs6;
	st.shared.u8 	[%r59+2], %rs28;
$L__BB0_18:
	ld.shared.u8 	%rs7, [%r60+7];
	setp.eq.s16 	%p13, %rs7, 0;
	@%p13 bra 	$L__BB0_20;
	ld.shared.u8 	%rs29, [%r59+2];
	add.s16 	%rs30, %rs29, %rs7;
	st.shared.u8 	[%r59+3], %rs30;
$L__BB0_20:
	add.s32 	%r13, %r60, 8;
	ld.shared.u8 	%rs8, [%r60+8];
	setp.eq.s16 	%p14, %rs8, 0;
	@%p14 bra 	$L__BB0_22;
	ld.shared.u8 	%rs31, [%r59+3];
	add.s16 	%rs32, %rs31, %rs8;
	st.shared.u8 	[%r59+4], %rs32;
$L__BB0_22:
	add.s32 	%r61, %r61, 8;
	add.s32 	%r59, %r59, 8;
	add.s32 	%r58, %r58, 8;
	setp.ne.s32 	%p15, %r61, 0;
	mov.u32 	%r60, %r13;
	@%p15 bra 	$L__BB0_6;
	add.s32 	%r63, %r58, -3;
$L__BB0_24:
	setp.eq.s32 	%p16, %r7, 0;
	@%p16 bra 	$L__BB0_45;
	and.b32  	%r19, %r6, 3;
	setp.lt.u32 	%p17, %r7, 4;
	@%p17 bra 	$L__BB0_35;
	mov.u32 	%r44, _ZZ17left_to_rightpassPhS_iiE7rowdata;
	add.s32 	%r20, %r44, %r63;
	ld.shared.u8 	%rs9, [%r20];
	setp.eq.s16 	%p18, %rs9, 0;
	mov.u32 	%r45, _ZZ17left_to_rightpassPhS_iiE13rowdataresult;
	add.s32 	%r21, %r45, %r63;
	@%p18 bra 	$L__BB0_28;
	ld.shared.u8 	%rs33, [%r21+-1];
	add.s16 	%rs34, %rs33, %rs9;
	st.shared.u8 	[%r21], %rs34;
$L__BB0_28:
	ld.shared.u8 	%rs10, [%r20+1];
	setp.eq.s16 	%p19, %rs10, 0;
	@%p19 bra 	$L__BB0_30;
	ld.shared.u8 	%rs35, [%r21];
	add.s16 	%rs36, %rs35, %rs10;
	st.shared.u8 	[%r21+1], %rs36;
$L__BB0_30:
	ld.shared.u8 	%rs11, [%r20+2];
	setp.eq.s16 	%p20, %rs11, 0;
	@%p20 bra 	$L__BB0_32;
	ld.shared.u8 	%rs37, [%r21+1];
	add.s16 	%rs38, %rs37, %rs11;
	st.shared.u8 	[%r21+2], %rs38;
$L__BB0_32:
	ld.shared.u8 	%rs12, [%r20+3];
	setp.eq.s16 	%p21, %rs12, 0;
	@%p21 bra 	$L__BB0_34;
	ld.shared.u8 	%rs39, [%r21+2];
	add.s16 	%rs40, %rs39, %rs12;
	st.shared.u8 	[%r21+3], %rs40;
$L__BB0_34:
	add.s32 	%r63, %r63, 4;
$L__BB0_35:
	setp.eq.s32 	%p22, %r19, 0;
	@%p22 bra 	$L__BB0_45;
	setp.eq.s32 	%p23, %r19, 1;
	@%p23 bra 	$L__BB0_42;
	mov.u32 	%r46, _ZZ17left_to_rightpassPhS_iiE7rowdata;
	add.s32 	%r24, %r46, %r63;
	ld.shared.u8 	%rs13, [%r24];
	setp.eq.s16 	%p24, %rs13, 0;
	mov.u32 	%r47, _ZZ17left_to_rightpassPhS_iiE13rowdataresult;
	add.s32 	%r25, %r47, %r63;
	@%p24 bra 	$L__BB0_39;
	ld.shared.u8 	%rs41, [%r25+-1];
	add.s16 	%rs42, %rs41, %rs13;
	st.shared.u8 	[%r25], %rs42;
$L__BB0_39:
	ld.shared.u8 	%rs14, [%r24+1];
	setp.eq.s16 	%p25, %rs14, 0;
	@%p25 bra 	$L__BB0_41;
	ld.shared.u8 	%rs43, [%r25];
	add.s16 	%rs44, %rs43, %rs14;
	st.shared.u8 	[%r25+1], %rs44;
$L__BB0_41:
	add.s32 	%r63, %r63, 2;
$L__BB0_42:
	and.b32  	%r48, %r6, 1;
	setp.eq.b32 	%p26, %r48, 1;
	not.pred 	%p27, %p26;
	@%p27 bra 	$L__BB0_45;
	mov.u32 	%r49, _ZZ17left_to_rightpassPhS_iiE7rowdata;
	add.s32 	%r50, %r49, %r63;
	ld.shared.u8 	%rs15, [%r50];
	setp.eq.s16 	%p28, %rs15, 0;
	@%p28 bra 	$L__BB0_45;
	mov.u32 	%r51, _ZZ17left_to_rightpassPhS_iiE13rowdataresult;
	add.s32 	%r52, %r51, %r63;
	ld.shared.u8 	%rs45, [%r52+-1];
	add.s16 	%rs46, %rs45, %rs15;
	st.shared.u8 	[%r52], %rs46;
$L__BB0_45:
	setp.ge.s32 	%p29, %r65, %r32;
	bar.sync 	0;
	@%p29 bra 	$L__BB0_48;
	mov.u32 	%r53, %ctaid.y;
	mul.lo.s32 	%r28, %r32, %r53;
	mov.u32 	%r29, %ntid.x;
	cvta.to.global.u64 	%rd2, %rd4;
	mov.u32 	%r55, _ZZ17left_to_rightpassPhS_iiE13rowdataresult;
$L__BB0_47:
	add.s32 	%r54, %r65, %r28;
	add.s32 	%r56, %r55, %r65;
	ld.shared.u8 	%rs47, [%r56];
	cvt.s64.s32 	%rd7, %r54;
	add.s64 	%rd8, %rd2, %rd7;
	st.global.u8 	[%rd8], %rs47;
	add.s32 	%r65, %r65, %r29;
	setp.lt.s32 	%p30, %r65, %r32;
	@%p30 bra 	$L__BB0_47;
$L__BB0_48:
	ret;

}
	// .globl	_Z17right_to_leftpassPhS_ii
.visible .entry _Z17right_to_leftpassPhS_ii(
	.param .u64 .ptr .align 1 _Z17right_to_leftpassPhS_ii_param_0,
	.param .u64 .ptr .align 1 _Z17right_to_leftpassPhS_ii_param_1,
	.param .u32 _Z17right_to_leftpassPhS_ii_param_2,
	.param .u32 _Z17right_to_leftpassPhS_ii_param_3
)
{
	.reg .pred 	%p<31>;
	.reg .b16 	%rs<48>;
	.reg .b32 	%r<70>;
	.reg .b64 	%rd<9>;
	// demoted variable
	.shared .align 1 .b8 _ZZ17right_to_leftpassPhS_iiE7rowdata[500];
	// demoted variable
	.shared .align 1 .b8 _ZZ17right_to_leftpassPhS_iiE13rowdataresult[500];
	ld.param.u64 	%rd3, [_Z17right_to_leftpassPhS_ii_param_0];
	ld.param.u64 	%rd4, [_Z17right_to_leftpassPhS_ii_param_1];
	ld.param.u32 	%r32, [_Z17right_to_leftpassPhS_ii_param_2];
	mov.u32 	%r69, %tid.x;
	setp.ge.s32 	%p1, %r69, %r32;
	@%p1 bra 	$L__BB1_3;
	mov.u32 	%r33, %ctaid.y;
	mul.lo.s32 	%r2, %r32, %r33;
	mov.u32 	%r3, %ntid.x;
	cvta.to.global.u64 	%rd1, %rd3;
	mov.u32 	%r37, _ZZ17right_to_leftpassPhS_iiE7rowdata;
	mov.u32 	%r61, %r69;
$L__BB1_2:
	add.s32 	%r34, %r61, %r2;
	cvt.s64.s32 	%rd5, %r34;
	add.s64 	%rd6, %rd1, %rd5;
	ld.global.u8 	%rs16, [%rd6];
	not.b32 	%r35, %r61;
	add.s32 	%r36, %r32, %r35;
	add.s32 	%r38, %r37, %r36;
	st.shared.u8 	[%r38], %rs16;
	add.s32 	%r61, %r61, %r3;
	setp.lt.s32 	%p2, %r61, %r32;
	@%p2 bra 	$L__BB1_2;
$L__BB1_3:
	bar.sync 	0;
	setp.ne.s32 	%p3, %r69, 0;
	setp.eq.s32 	%p4, %r32, 1;
	or.pred  	%p5, %p3, %p4;
	@%p5 bra 	$L__BB1_45;
	add.s32 	%r6, %r32, -1;
	add.s32 	%r40, %r32, -2;
	and.b32  	%r7, %r6, 7;
	setp.lt.u32 	%p6, %r40, 7;
	mov.b32 	%r67, 1;
	@%p6 bra 	$L__BB1_24;
	mov.u32 	%r44, _ZZ17right_to_leftpassPhS_iiE13rowdataresult;
	add.s32 	%r63, %r44, 4;
	and.b32  	%r45, %r6, -8;
	neg.s32 	%r65, %r45;
	mov.u32 	%r64, _ZZ17right_to_leftpassPhS_iiE7rowdata;
	mov.b32 	%r62, 4;
$L__BB1_6:
	.pragma "nounroll";
	ld.shared.u8 	%rs1, [%r64+1];
	setp.eq.s16 	%p7, %rs1, 0;
	@%p7 bra 	$L__BB1_8;
	ld.shared.u8 	%rs17, [%r63+-4];
	add.s16 	%rs18, %rs17, %rs1;
	st.shared.u8 	[%r63+-3], %rs18;
$L__BB1_8:
	ld.shared.u8 	%rs2, [%r64+2];
	setp.eq.s16 	%p8, %rs2, 0;
	@%p8 bra 	$L__BB1_10;
	ld.shared.u8 	%rs19, [%r63+-3];
	add.s16 	%rs20, %rs19, %rs2;
	st.shared.u8 	[%r63+-2], %rs20;
$L__BB1_10:
	ld.shared.u8 	%rs3, [%r64+3];
	setp.eq.s16 	%p9, %rs3, 0;
	@%p9 bra 	$L__BB1_12;
	ld.shared.u8 	%rs21, [%r63+-2];
	add.s16 	%rs22, %rs21, %rs3;
	st.shared.u8 	[%r63+-1], %rs22;
$L__BB1_12:
	ld.shared.u8 	%rs4, [%r64+4];
	setp.eq.s16 	%p10, %rs4, 0;
	@%p10 bra 	$L__BB1_14;
	ld.shared.u8 	%rs23, [%r63+-1];
	add.s16 	%rs24, %rs23, %rs4;
	st.shared.u8 	[%r63], %rs24;
$L__BB1_14:
	ld.shared.u8 	%rs5, [%r64+5];
	setp.eq.s16 	%p11, %rs5, 0;
	@%p11 bra 	$L__BB1_16;
	ld.shared.u8 	%rs25, [%r63];
	add.s16 	%rs26, %rs25, %rs5;
	st.shared.u8 	[%r63+1], %rs26;
$L__BB1_16:
	ld.shared.u8 	%rs6, [%r64+6];
	setp.eq.s16 	%p12, %rs6, 0;
	@%p12 bra 	$L__BB1_18;
	ld.shared.u8 	%rs27, [%r63+1];
	add.s16 	%rs28, %rs27, %rs6;
	st.shared.u8 	[%r63+2], %rs28;
$L__BB1_18:
	ld.shared.u8 	%rs7, [%r64+7];
	setp.eq.s16 	%p13, %rs7, 0;
	@%p13 bra 	$L__BB1_20;
	ld.shared.u8 	%rs29, [%r63+2];
	add.s16 	%rs30, %rs29, %rs7;
	st.shared.u8 	[%r63+3], %rs30;
$L__BB1_20:
	add.s32 	%r13, %r64, 8;
	ld.shared.u8 	%rs8, [%r64+8];
	setp.eq.s16 	%p14, %rs8, 0;
	@%p14 bra 	$L__BB1_22;
	ld.shared.u8 	%rs31, [%r63+3];
	add.s16 	%rs32, %rs31, %rs8;
	st.shared.u8 	[%r63+4], %rs32;
$L__BB1_22:
	add.s32 	%r65, %r65, 8;
	add.s32 	%r63, %r63, 8;
	add.s32 	%r62, %r62, 8;
	setp.ne.s32 	%p15, %r65, 0;
	mov.u32 	%r64, %r13;
	@%p15 bra 	$L__BB1_6;
	add.s32 	%r67, %r62, -3;
$L__BB1_24:
	setp.eq.s32 	%p16, %r7, 0;
	@%p16 bra 	$L__BB1_45;
	and.b32  	%r19, %r6, 3;
	setp.lt.u32 	%p17, %r7, 4;
	@%p17 bra 	$L__BB1_35;
	mov.u32 	%r46, _ZZ17right_to_leftpassPhS_iiE7rowdata;
	add.s32 	%r20, %r46, %r67;
	ld.shared.u8 	%rs9, [%r20];
	setp.eq.s16 	%p18, %rs9, 0;
	mov.u32 	%r47, _ZZ17right_to_leftpassPhS_iiE13rowdataresult;
	add.s32 	%r21, %r47, %r67;
	@%p18 bra 	$L__BB1_28;
	ld.shared.u8 	%rs33, [%r21+-1];
	add.s16 	%rs34, %rs33, %rs9;
	st.shared.u8 	[%r21], %rs34;
$L__BB1_28:
	ld.shared.u8 	%rs10, [%r20+1];
	setp.eq.s16 	%p19, %rs10, 0;
	@%p19 bra 	$L__BB1_30;
	ld.shared.u8 	%rs35, [%r21];
	add.s16 	%rs36, %rs35, %rs10;
	st.shared.u8 	[%r21+1], %rs36;
$L__BB1_30:
	ld.shared.u8 	%rs11, [%r20+2];
	setp.eq.s16 	%p20, %rs11, 0;
	@%p20 bra 	$L__BB1_32;
	ld.shared.u8 	%rs37, [%r21+1];
	add.s16 	%rs38, %rs37, %rs11;
	st.shared.u8 	[%r21+2], %rs38;
$L__BB1_32:
	ld.shared.u8 	%rs12, [%r20+3];
	setp.eq.s16 	%p21, %rs12, 0;
	@%p21 bra 	$L__BB1_34;
	ld.shared.u8 	%rs39, [%r21+2];
	add.s16 	%rs40, %rs39, %rs12;
	st.shared.u8 	[%r21+3], %rs40;
$L__BB1_34:
	add.s32 	%r67, %r67, 4;
$L__BB1_35:
	setp.eq.s32 	%p22, %r19, 0;
	@%p22 bra 	$L__BB1_45;
	setp.eq.s32 	%p23, %r19, 1;
	@%p23 bra 	$L__BB1_42;
	mov.u32 	%r48, _ZZ17right_to_leftpassPhS_iiE7rowdata;
	add.s32 	%r24, %r48, %r67;
	ld.shared.u8 	%rs13, [%r24];
	setp.eq.s16 	%p24, %rs13, 0;
	mov.u32 	%r49, _ZZ17right_to_leftpassPhS_iiE13rowdataresult;
	add.s32 	%r25, %r49, %r67;
	@%p24 bra 	$L__BB1_39;
	ld.shared.u8 	%rs41, [%r25+-1];
	add.s16 	%rs42, %rs41, %rs13;
	st.shared.u8 	[%r25], %rs42;
$L__BB1_39:
	ld.shared.u8 	%rs14, [%r24+1];
	setp.eq.s16 	%p25, %rs14, 0;
	@%p25 bra 	$L__BB1_41;
	ld.shared.u8 	%rs43, [%r25];
	add.s16 	%rs44, %rs43, %rs14;
	st.shared.u8 	[%r25+1], %rs44;
$L__BB1_41:
	add.s32 	%r67, %r67, 2;
$L__BB1_42:
	and.b32  	%r50, %r6, 1;
	setp.eq.b32 	%p26, %r50, 1;
	not.pred 	%p27, %p26;
	@%p27 bra 	$L__BB1_45;
	mov.u32 	%r51, _ZZ17right_to_leftpassPhS_iiE7rowdata;
	add.s32 	%r52, %r51, %r67;
	ld.shared.u8 	%rs15, [%r52];
	setp.eq.s16 	%p28, %rs15, 0;
	@%p28 bra 	$L__BB1_45;
	mov.u32 	%r53, _ZZ17right_to_leftpassPhS_iiE13rowdataresult;
	add.s32 	%r54, %r53, %r67;
	ld.shared.u8 	%rs45, [%r54+-1];
	add.s16 	%rs46, %rs45, %rs15;
	st.shared.u8 	[%r54], %rs46;
$L__BB1_45:
	setp.ge.s32 	%p29, %r69, %r32;
	bar.sync 	0;
	@%p29 bra 	$L__BB1_48;
	mov.u32 	%r55, %ctaid.y;
	mul.lo.s32 	%r28, %r32, %r55;
	mov.u32 	%r29, %ntid.x;
	cvta.to.global.u64 	%rd2, %rd4;
	mov.u32 	%r59, _ZZ17right_to_leftpassPhS_iiE13rowdataresult;
$L__BB1_47:
	add.s32 	%r56, %r69, %r28;
	not.b32 	%r57, %r69;
	add.s32 	%r58, %r32, %r57;
	add.s32 	%r60, %r59, %r58;
	ld.shared.u8 	%rs47, [%r60];
	cvt.s64.s32 	%rd7, %r56;
	add.s64 	%rd8, %rd2, %rd7;
	st.global.u8 	[%rd8], %rs47;
	add.s32 	%r69, %r69, %r29;
	setp.lt.s32 	%p30, %r69, %r32;
	@%p30 bra 	$L__BB1_47;
$L__BB1_48:
	ret;

}
	// .globl	_Z14up_to_downscanPhS_ii
.visible .entry _Z14up_to_downscanPhS_ii(
	.param .u64 .ptr .align 1 _Z14up_to_downscanPhS_ii_param_0,
	.param .u64 .ptr .align 1 _Z14up_to_downscanPhS_ii_param_1,
	.param .u32 _Z14up_to_downscanPhS_ii_param_2,
	.param .u32 _Z14up_to_downscanPhS_ii_param_3
)
{
	.reg .pred 	%p<27>;
	.reg .b16 	%rs<48>;
	.reg .b32 	%r<58>;
	.reg .b64 	%rd<9>;
	// demoted variable
	.shared .align 1 .b8 _ZZ14up_to_downscanPhS_iiE7coldata[1216];
	// demoted variable
	.shared .align 1 .b8 _ZZ14up_to_downscanPhS_iiE13coldataresult[1216];
	ld.param.u64 	%rd2, [_Z14up_to_downscanPhS_ii_param_0];
	ld.param.u64 	%rd1, [_Z14up_to_downscanPhS_ii_param_1];
	ld.param.u32 	%r26, [_Z14up_to_downscanPhS_ii_param_2];
	ld.param.u32 	%r25, [_Z14up_to_downscanPhS_ii_param_3];
	cvta.to.global.u64 	%rd3, %rd2;
	mov.u32 	%r27, %ctaid.y;
	mov.u32 	%r28, %nctaid.x;
	mov.u32 	%r29, %ctaid.x;
	mad.lo.s32 	%r30, %r27, %r28, %r29;
	mov.u32 	%r1, %tid.x;
	mad.lo.s32 	%r2, %r26, %r1, %r30;
	cvt.s64.s32 	%rd4, %r2;
	add.s64 	%rd5, %rd3, %rd4;
	ld.global.u8 	%rs16, [%rd5];
	mov.u32 	%r53, _ZZ14up_to_downscanPhS_iiE7coldata;
	add.s32 	%r32, %r53, %r1;
	st.shared.u8 	[%r32], %rs16;
	bar.sync 	0;
	setp.ne.s32 	%p1, %r1, 0;
	setp.eq.s32 	%p2, %r25, 1;
	or.pred  	%p3, %p1, %p2;
	@%p3 bra 	$L__BB2_42;
	add.s32 	%r3, %r25, -1;
	add.s32 	%r34, %r25, -2;
	and.b32  	%r4, %r3, 7;
	setp.lt.u32 	%p4, %r34, 7;
	mov.b32 	%r56, 1;
	@%p4 bra 	$L__BB2_21;
	mov.u32 	%r38, _ZZ14up_to_downscanPhS_iiE13coldataresult;
	add.s32 	%r52, %r38, 4;
	and.b32  	%r39, %r3, -8;
	neg.s32 	%r54, %r39;
	mov.b32 	%r51, 4;
$L__BB2_3:
	.pragma "nounroll";
	ld.shared.u8 	%rs1, [%r53+1];
	setp.eq.s16 	%p5, %rs1, 0;
	@%p5 bra 	$L__BB2_5;
	ld.shared.u8 	%rs17, [%r52+-4];
	add.s16 	%rs18, %rs17, %rs1;
	st.shared.u8 	[%r52+-3], %rs18;
$L__BB2_5:
	ld.shared.u8 	%rs2, [%r53+2];
	setp.eq.s16 	%p6, %rs2, 0;
	@%p6 bra 	$L__BB2_7;
	ld.shared.u8 	%rs19, [%r52+-3];
	add.s16 	%rs20, %rs19, %rs2;
	st.shared.u8 	[%r52+-2], %rs20;
$L__BB2_7:
	ld.shared.u8 	%rs3, [%r53+3];
	setp.eq.s16 	%p7, %rs3, 0;
	@%p7 bra 	$L__BB2_9;
	ld.shared.u8 	%rs21, [%r52+-2];
	add.s16 	%rs22, %rs21, %rs3;
	st.shared.u8 	[%r52+-1], %rs22;
$L__BB2_9:
	ld.shared.u8 	%rs4, [%r53+4];
	setp.eq.s16 	%p8, %rs4, 0;
	@%p8 bra 	$L__BB2_11;
	ld.shared.u8 	%rs23, [%r52+-1];
	add.s16 	%rs24, %rs23, %rs4;
	st.shared.u8 	[%r52], %rs24;
$L__BB2_11:
	ld.shared.u8 	%rs5, [%r53+5];
	setp.eq.s16 	%p9, %rs5, 0;
	@%p9 bra 	$L__BB2_13;
	ld.shared.u8 	%rs25, [%r52];
	add.s16 	%rs26, %rs25, %rs5;
	st.shared.u8 	[%r52+1], %rs26;
$L__BB2_13:
	ld.shared.u8 	%rs6, [%r53+6];
	setp.eq.s16 	%p10, %rs6, 0;
	@%p10 bra 	$L__BB2_15;
	ld.shared.u8 	%rs27, [%r52+1];
	add.s16 	%rs28, %rs27, %rs6;
	st.shared.u8 	[%r52+2], %rs28;
$L__BB2_15:
	ld.shared.u8 	%rs7, [%r53+7];
	setp.eq.s16 	%p11, %rs7, 0;
	@%p11 bra 	$L__BB2_17;
	ld.shared.u8 	%rs29, [%r52+2];
	add.s16 	%rs30, %rs29, %rs7;
	st.shared.u8 	[%r52+3], %rs30;
$L__BB2_17:
	add.s32 	%r10, %r53, 8;
	ld.shared.u8 	%rs8, [%r53+8];
	setp.eq.s16 	%p12, %rs8, 0;
	@%p12 bra 	$L__BB2_19;
	ld.shared.u8 	%rs31, [%r52+3];
	add.s16 	%rs32, %rs31, %rs8;
	st.shared.u8 	[%r52+4], %rs32;
$L__BB2_19:
	add.s32 	%r54, %r54, 8;
	add.s32 	%r52, %r52, 8;
	add.s32 	%r51, %r51, 8;
	setp.ne.s32 	%p13, %r54, 0;
	mov.u32 	%r53, %r10;
	@%p13 bra 	$L__BB2_3;
	add.s32 	%r56, %r51, -3;
$L__BB2_21:
	setp.eq.s32 	%p14, %r4, 0;
	@%p14 bra 	$L__BB2_42;
	and.b32  	%r16, %r3, 3;
	setp.lt.u32 	%p15, %r4, 4;
	@%p15 bra 	$L__BB2_32;
	mov.u32 	%r40, _ZZ14up_to_downscanPhS_iiE7coldata;
	add.s32 	%r17, %r40, %r56;
	ld.shared.u8 	%rs9, [%r17];
	setp.eq.s16 	%p16, %rs9, 0;
	mov.u32 	%r41, _ZZ14up_to_downscanPhS_iiE13coldataresult;
	add.s32 	%r18, %r41, %r56;
	@%p16 bra 	$L__BB2_25;
	ld.shared.u8 	%rs33, [%r18+-1];
	add.s16 	%rs34, %rs33, %rs9;
	st.shared.u8 	[%r18], %rs34;
$L__BB2_25:
	ld.shared.u8 	%rs10, [%r17+1];
	setp.eq.s16 	%p17, %rs10, 0;
	@%p17 bra 	$L__BB2_27;
	ld.shared.u8 	%rs35, [%r18];
	add.s16 	%rs36, %rs35, %rs10;
	st.shared.u8 	[%r18+1], %rs36;
$L__BB2_27:
	ld.shared.u8 	%rs11, [%r17+2];
	setp.eq.s16 	%p18, %rs11, 0;
	@%p18 bra 	$L__BB2_29;
	ld.shared.u8 	%rs37, [%r18+1];
	add.s16 	%rs38, %rs37, %rs11;
	st.shared.u8 	[%r18+2], %rs38;
$L__BB2_29:
	ld.shared.u8 	%rs12, [%r17+3];
	setp.eq.s16 	%p19, %rs12, 0;
	@%p19 bra 	$L__BB2_31;
	ld.shared.u8 	%rs39, [%r18+2];
	add.s16 	%rs40, %rs39, %rs12;
	st.shared.u8 	[%r18+3], %rs40;
$L__BB2_31:
	add.s32 	%r56, %r56, 4;
$L__BB2_32:
	setp.eq.s32 	%p20, %r16, 0;
	@%p20 bra 	$L__BB2_42;
	setp.eq.s32 	%p21, %r16, 1;
	@%p21 bra 	$L__BB2_39;
	mov.u32 	%r42, _ZZ14up_to_downscanPhS_iiE7coldata;
	add.s32 	%r21, %r42, %r56;
	ld.shared.u8 	%rs13, [%r21];
	setp.eq.s16 	%p22, %rs13, 0;
	mov.u32 	%r43, _ZZ14up_to_downscanPhS_iiE13coldataresult;
	add.s32 	%r22, %r43, %r56;
	@%p22 bra 	$L__BB2_36;
	ld.shared.u8 	%rs41, [%r22+-1];
	add.s16 	%rs42, %rs41, %rs13;
	st.shared.u8 	[%r22], %rs42;
$L__BB2_36:
	ld.shared.u8 	%rs14, [%r21+1];
	setp.eq.s16 	%p23, %rs14, 0;
	@%p23 bra 	$L__BB2_38;
	ld.shared.u8 	%rs43, [%r22];
	add.s16 	%rs44, %rs43, %rs14;
	st.shared.u8 	[%r22+1], %rs44;
$L__BB2_38:
	add.s32 	%r56, %r56, 2;
$L__BB2_39:
	and.b32  	%r44, %r3, 1;
	setp.eq.b32 	%p24, %r44, 1;
	not.pred 	%p25, %p24;
	@%p25 bra 	$L__BB2_42;
	mov.u32 	%r45, _ZZ14up_to_downscanPhS_iiE7coldata;
	add.s32 	%r46, %r45, %r56;
	ld.shared.u8 	%rs15, [%r46];
	setp.eq.s16 	%p26, %rs15, 0;
	@%p26 bra 	$L__BB2_42;
	mov.u32 	%r47, _ZZ14up_to_downscanPhS_iiE13coldataresult;
	add.s32 	%r48, %r47, %r56;
	ld.shared.u8 	%rs45, [%r48+-1];
	add.s16 	%rs46, %rs45, %rs15;
	st.shared.u8 	[%r48], %rs46;
$L__BB2_42:
	cvta.to.global.u64 	%rd7, %rd1;
	bar.sync 	0;
	mov.u32 	%r49, _ZZ14up_to_downscanPhS_iiE13coldataresult;
	add.s32 	%r50, %r49, %r1;
	ld.shared.u8 	%rs47, [%r50];
	add.s64 	%rd8, %rd7, %rd4;
	st.global.u8 	[%rd8], %rs47;
	ret;

}
	// .globl	_Z14down_to_upscanPhS_ii
.visible .entry _Z14down_to_upscanPhS_ii(
	.param .u64 .ptr .align 1 _Z14down_to_upscanPhS_ii_param_0,
	.param .u64 .ptr .align 1 _Z14down_to_upscanPhS_ii_param_1,
	.param .u32 _Z14down_to_upscanPhS_ii_param_2,
	.param .u32 _Z14down_to_upscanPhS_ii_param_3
)
{
	.reg .pred 	%p<27>;
	.reg .b16 	%rs<48>;
	.reg .b32 	%r<60>;
	.reg .b64 	%rd<9>;
	// demoted variable
	.shared .align 1 .b8 _ZZ14down_to_upscanPhS_iiE7coldata[1216];
	// demoted variable
	.shared .align 1 .b8 _ZZ14down_to_upscanPhS_iiE13coldataresult[1216];
	ld.param.u64 	%rd2, [_Z14down_to_upscanPhS_ii_param_0];
	ld.param.u64 	%rd1, [_Z14down_to_upscanPhS_ii_param_1];
	ld.param.u32 	%r26, [_Z14down_to_upscanPhS_ii_param_2];
	ld.param.u32 	%r25, [_Z14down_to_upscanPhS_ii_param_3];
	cvta.to.global.u64 	%rd3, %rd2;
	mov.u32 	%r27, %ctaid.y;
	mov.u32 	%r28, %nctaid.x;
	mov.u32 	%r29, %ctaid.x;
	mad.lo.s32 	%r30, %r27, %r28, %r29;
	mov.u32 	%r31, %tid.x;
	mad.lo.s32 	%r1, %r26, %r31, %r30;
	cvt.s64.s32 	%rd4, %r1;
	add.s64 	%rd5, %rd3, %rd4;
	ld.global.u8 	%rs16, [%rd5];
	not.b32 	%r32, %r31;
	add.s32 	%r2, %r25, %r32;
	mov.u32 	%r55, _ZZ14down_to_upscanPhS_iiE7coldata;
	add.s32 	%r34, %r55, %r2;
	st.shared.u8 	[%r34], %rs16;
	bar.sync 	0;
	bar.sync 	0;
	setp.ne.s32 	%p1, %r31, 0;
	setp.eq.s32 	%p2, %r25, 1;
	or.pred  	%p3, %p1, %p2;
	@%p3 bra 	$L__BB3_42;
	add.s32 	%r3, %r25, -1;
	add.s32 	%r36, %r25, -2;
	and.b32  	%r4, %r3, 7;
	setp.lt.u32 	%p4, %r36, 7;
	mov.b32 	%r58, 1;
	@%p4 bra 	$L__BB3_21;
	mov.u32 	%r40, _ZZ14down_to_upscanPhS_iiE13coldataresult;
	add.s32 	%r54, %r40, 4;
	and.b32  	%r41, %r3, -8;
	neg.s32 	%r56, %r41;
	mov.b32 	%r53, 4;
$L__BB3_3:
	.pragma "nounroll";
	ld.shared.u8 	%rs1, [%r55+1];
	setp.eq.s16 	%p5, %rs1, 0;
	@%p5 bra 	$L__BB3_5;
	ld.shared.u8 	%rs17, [%r54+-4];
	add.s16 	%rs18, %rs17, %rs1;
	st.shared.u8 	[%r54+-3], %rs18;
$L__BB3_5:
	ld.shared.u8 	%rs2, [%r55+2];
	setp.eq.s16 	%p6, %rs2, 0;
	@%p6 bra 	$L__BB3_7;
	ld.shared.u8 	%rs19, [%r54+-3];
	add.s16 	%rs20, %rs19, %rs2;
	st.shared.u8 	[%r54+-2], %rs20;
$L__BB3_7:
	ld.shared.u8 	%rs3, [%r55+3];
	setp.eq.s16 	%p7, %rs3, 0;
	@%p7 bra 	$L__BB3_9;
	ld.shared.u8 	%rs21, [%r54+-2];
	add.s16 	%rs22, %rs21, %rs3;
	st.shared.u8 	[%r54+-1], %rs22;
$L__BB3_9:
	ld.shared.u8 	%rs4, [%r55+4];
	setp.eq.s16 	%p8, %rs4, 0;
	@%p8 bra 	$L__BB3_11;
	ld.shared.u8 	%rs23, [%r54+-1];
	add.s16 	%rs24, %rs23, %rs4;
	st.shared.u8 	[%r54], %rs24;
$L__BB3_11:
	ld.shared.u8 	%rs5, [%r55+5];
	setp.eq.s16 	%p9, %rs5, 0;
	@%p9 bra 	$L__BB3_13;
	ld.shared.u8 	%rs25, [%r54];
	add.s16 	%rs26, %rs25, %rs5;
	st.shared.u8 	[%r54+1], %rs26;
$L__BB3_13:
	ld.shared.u8 	%rs6, [%r55+6];
	setp.eq.s16 	%p10, %rs6, 0;
	@%p10 bra 	$L__BB3_15;
	ld.shared.u8 	%rs27, [%r54+1];
	add.s16 	%rs28, %rs27, %rs6;
	st.shared.u8 	[%r54+2], %rs28;
$L__BB3_15:
	ld.shared.u8 	%rs7, [%r55+7];
	setp.eq.s16 	%p11, %rs7, 0;
	@%p11 bra 	$L__BB3_17;
	ld.shared.u8 	%rs29, [%r54+2];
	add.s16 	%rs30, %rs29, %rs7;
	st.shared.u8 	[%r54+3], %rs30;
$L__BB3_17:
	add.s32 	%r10, %r55, 8;
	ld.shared.u8 	%rs8, [%r55+8];
	setp.eq.s16 	%p12, %rs8, 0;
	@%p12 bra 	$L__BB3_19;
	ld.shared.u8 	%rs31, [%r54+3];
	add.s16 	%rs32, %rs31, %rs8;
	st.shared.u8 	[%r54+4], %rs32;
$L__BB3_19:
	add.s32 	%r56, %r56, 8;
	add.s32 	%r54, %r54, 8;
	add.s32 	%r53, %r53, 8;
	setp.ne.s32 	%p13, %r56, 0;
	mov.u32 	%r55, %r10;
	@%p13 bra 	$L__BB3_3;
	add.s32 	%r58, %r53, -3;
$L__BB3_21:
	setp.eq.s32 	%p14, %r4, 0;
	@%p14 bra 	$L__BB3_42;
	and.b32  	%r16, %r3, 3;
	setp.lt.u32 	%p15, %r4, 4;
	@%p15 bra 	$L__BB3_32;
	mov.u32 	%r42, _ZZ14down_to_upscanPhS_iiE7coldata;
	add.s32 	%r17, %r42, %r58;
	ld.shared.u8 	%rs9, [%r17];
	setp.eq.s16 	%p16, %rs9, 0;
	mov.u32 	%r43, _ZZ14down_to_upscanPhS_iiE13coldataresult;
	add.s32 	%r18, %r43, %r58;
	@%p16 bra 	$L__BB3_25;
	ld.shared.u8 	%rs33, [%r18+-1];
	add.s16 	%rs34, %rs33, %rs9;
	st.shared.u8 	[%r18], %rs34;
$L__BB3_25:
	ld.shared.u8 	%rs10, [%r17+1];
	setp.eq.s16 	%p17, %rs10, 0;
	@%p17 bra 	$L__BB3_27;
	ld.shared.u8 	%rs35, [%r18];
	add.s16 	%rs36, %rs35, %rs10;
	st.shared.u8 	[%r18+1], %rs36;
$L__BB3_27:
	ld.shared.u8 	%rs11, [%r17+2];
	setp.eq.s16 	%p18, %rs11, 0;
	@%p18 bra 	$L__BB3_29;
	ld.shared.u8 	%rs37, [%r18+1];
	add.s16 	%rs38, %rs37, %rs11;
	st.shared.u8 	[%r18+2], %rs38;
$L__BB3_29:
	ld.shared.u8 	%rs12, [%r17+3];
	setp.eq.s16 	%p19, %rs12, 0;
	@%p19 bra 	$L__BB3_31;
	ld.shared.u8 	%rs39, [%r18+2];
	add.s16 	%rs40, %rs39, %rs12;
	st.shared.u8 	[%r18+3], %rs40;
$L__BB3_31:
	add.s32 	%r58, %r58, 4;
$L__BB3_32:
	setp.eq.s32 	%p20, %r16, 0;
	@%p20 bra 	$L__BB3_42;
	setp.eq.s32 	%p21, %r16, 1;
	@%p21 bra 	$L__BB3_39;
	mov.u32 	%r44, _ZZ14down_to_upscanPhS_iiE7coldata;
	add.s32 	%r21, %r44, %r58;
	ld.shared.u8 	%rs13, [%r21];
	setp.eq.s16 	%p22, %rs13, 0;
	mov.u32 	%r45, _ZZ14down_to_upscanPhS_iiE13coldataresult;
	add.s32 	%r22, %r45, %r58;
	@%p22 bra 	$L__BB3_36;
	ld.shared.u8 	%rs41, [%r22+-1];
	add.s16 	%rs42, %rs41, %rs13;
	st.shared.u8 	[%r22], %rs42;
$L__BB3_36:
	ld.shared.u8 	%rs14, [%r21+1];
	setp.eq.s16 	%p23, %rs14, 0;
	@%p23 bra 	$L__BB3_38;
	ld.shared.u8 	%rs43, [%r22];
	add.s16 	%rs44, %rs43, %rs14;
	st.shared.u8 	[%r22+1], %rs44;
$L__BB3_38:
	add.s32 	%r58, %r58, 2;
$L__BB3_39:
	and.b32  	%r46, %r3, 1;
	setp.eq.b32 	%p24, %r46, 1;
	not.pred 	%p25, %p24;
	@%p25 bra 	$L__BB3_42;
	mov.u32 	%r47, _ZZ14down_to_upscanPhS_iiE7coldata;
	add.s32 	%r48, %r47, %r58;
	ld.shared.u8 	%rs15, [%r48];
	setp.eq.s16 	%p26, %rs15, 0;
	@%p26 bra 	$L__BB3_42;
	mov.u32 	%r49, _ZZ14down_to_upscanPhS_iiE13coldataresult;
	add.s32 	%r50, %r49, %r58;
	ld.shared.u8 	%rs45, [%r50+-1];
	add.s16 	%rs46, %rs45, %rs15;
	st.shared.u8 	[%r50], %rs46;
$L__BB3_42:
	cvta.to.global.u64 	%rd7, %rd1;
	bar.sync 	0;
	mov.u32 	%r51, _ZZ14down_to_upscanPhS_iiE13coldataresult;
	add.s32 	%r52, %r51, %r2;
	ld.shared.u8 	%rs47, [%r52];
	add.s64 	%rd8, %rd7, %rd4;
	st.global.u8 	[%rd8], %rs47;
	ret;

}
	// .globl	_Z12likedtresultPhS_S_S_S_ii
.visible .entry _Z12likedtresultPhS_S_S_S_ii(
	.param .u64 .ptr .align 1 _Z12likedtresultPhS_S_S_S_ii_param_0,
	.param .u64 .ptr .align 1 _Z12likedtresultPhS_S_S_S_ii_param_1,
	.param .u64 .ptr .align 1 _Z12likedtresultPhS_S_S_S_ii_param_2,
	.param .u64 .ptr .align 1 _Z12likedtresultPhS_S_S_S_ii_param_3,
	.param .u64 .ptr .align 1 _Z12likedtresultPhS_S_S_S_ii_param_4,
	.param .u32 _Z12likedtresultPhS_S_S_S_ii_param_5,
	.param .u32 _Z12likedtresultPhS_S_S_S_ii_param_6
)
{
	.reg .b16 	%rs<8>;
	.reg .b32 	%r<10>;
	.reg .b64 	%rd<17>;

	ld.param.u64 	%rd1, [_Z12likedtresultPhS_S_S_S_ii_param_0];
	ld.param.u64 	%rd2, [_Z12likedtresultPhS_S_S_S_ii_param_1];
	ld.param.u64 	%rd3, [_Z12likedtresultPhS_S_S_S_ii_param_2];
	ld.param.u64 	%rd4, [_Z12likedtresultPhS_S_S_S_ii_param_3];
	ld.param.u64 	%rd5, [_Z12likedtresultPhS_S_S_S_ii_param_4];
	cvta.to.global.u64 	%rd6, %rd5;
	cvta.to.global.u64 	%rd7, %rd4;
	cvta.to.global.u64 	%rd8, %rd3;
	cvta.to.global.u64 	%rd9, %rd2;
	cvta.to.global.u64 	%rd10, %rd1;
	mov.u32 	%r1, %ctaid.x;
	mov.u32 	%r2, %ntid.x;
	mov.u32 	%r3, %tid.x;
	mad.lo.s32 	%r4, %r1, %r2, %r3;
	mov.u32 	%r5, %ctaid.y;
	mov.u32 	%r6, %ntid.y;
	mov.u32 	%r7, %tid.y;
	mad.lo.s32 	%r8, %r5, %r6, %r7;
	mad.lo.s32 	%r9, %r8, 500, %r4;
	cvt.s64.s32 	%rd11, %r9;
	add.s64 	%rd12, %rd10, %rd11;
	ld.global.u8 	%rs1, [%rd12];
	add.s64 	%rd13, %rd9, %rd11;
	ld.global.u8 	%rs2, [%rd13];
	min.u16 	%rs3, %rs1, %rs2;
	add.s64 	%rd14, %rd8, %rd11;
	ld.global.u8 	%rs4, [%rd14];
	min.u16 	%rs5, %rs3, %rs4;
	add.s64 	%rd15, %rd7, %rd11;
	ld.global.u8 	%rs6, [%rd15];
	min.u16 	%rs7, %rs5, %rs6;
	add.s64 	%rd16, %rd6, %rd11;
	st.global.u8 	[%rd16], %rs7;
	ret;

}
	// .globl	_Z25kernel_distance_transformPhS_iiPiS0_
.visible .entry _Z25kernel_distance_transformPhS_iiPiS0_(
	.param .u64 .ptr .align 1 _Z25kernel_distance_transformPhS_iiPiS0__param_0,
	.param .u64 .ptr .align 1 _Z25kernel_distance_transformPhS_iiPiS0__param_1,
	.param .u32 _Z25kernel_distance_transformPhS_iiPiS0__param_2,
	.param .u32 _Z25kernel_distance_transformPhS_iiPiS0__param_3,
	.param .u64 .ptr .align 1 _Z25kernel_distance_transformPhS_iiPiS0__param_4,
	.param .u64 .ptr .align 1 _Z25kernel_distance_transformPhS_iiPiS0__param_5
)
{
	.reg .pred 	%p<11>;
	.reg .b16 	%rs<5>;
	.reg .b32 	%r<50>;
	.reg .b64 	%rd<21>;

	ld.param.u64 	%rd5, [_Z25kernel_distance_transformPhS_iiPiS0__param_0];
	ld.param.u64 	%rd6, [_Z25kernel_distance_transformPhS_iiPiS0__param_1];
	ld.param.u32 	%r20, [_Z25kernel_distance_transformPhS_iiPiS0__param_2];
	ld.param.u32 	%r22, [_Z25kernel_distance_transformPhS_iiPiS0__param_3];
	ld.param.u64 	%rd7, [_Z25kernel_distance_transformPhS_iiPiS0__param_4];
	ld.param.u64 	%rd8, [_Z25kernel_distance_transformPhS_iiPiS0__param_5];
	cvta.to.global.u64 	%rd1, %rd6;
	cvta.to.global.u64 	%rd2, %rd8;
	cvta.to.global.u64 	%rd3, %rd7;
	cvta.to.global.u64 	%rd4, %rd5;
	mov.u32 	%r23, %ntid.x;
	mov.u32 	%r24, %ctaid.x;
	mov.u32 	%r25, %tid.x;
	mad.lo.s32 	%r1, %r23, %r24, %r25;
	mov.u32 	%r26, %ntid.y;
	mov.u32 	%r27, %ctaid.y;
	mov.u32 	%r28, %tid.y;
	mad.lo.s32 	%r29, %r26, %r27, %r28;
	setp.ge.s32 	%p1, %r1, %r20;
	setp.ge.s32 	%p2, %r29, %r22;
	or.pred  	%p3, %p1, %p2;
	@%p3 bra 	$L__BB5_13;
	mad.lo.s32 	%r3, %r20, %r29, %r1;
	cvt.s64.s32 	%rd9, %r3;
	add.s64 	%rd10, %rd4, %rd9;
	ld.global.u8 	%rs1, [%rd10];
	setp.ne.s16 	%p4, %rs1, 0;
	@%p4 bra 	$L__BB5_3;
	add.s64 	%rd20, %rd1, %rd9;
	mov.b16 	%rs4, 0;
	st.global.u8 	[%rd20], %rs4;
	bra.uni 	$L__BB5_13;
$L__BB5_3:
	mov.b32 	%r30, 0;
	st.global.u32 	[%rd3], %r30;
	st.global.u32 	[%rd2], %r30;
	mul.lo.s32 	%r46, %r22, %r20;
	setp.lt.s32 	%p5, %r20, 1;
	@%p5 bra 	$L__BB5_12;
	mov.b32 	%r47, 0;
	mov.u32 	%r42, %r47;
$L__BB5_5:
	mul.lo.s32 	%r8, %r42, %r20;
	sub.s32 	%r33, %r29, %r42;
	abs.s32 	%r9, %r33;
	mov.b32 	%r45, 0;
$L__BB5_6:
	add.s32 	%r34, %r45, %r8;
	cvt.u64.u32 	%rd11, %r34;
	add.s64 	%rd12, %rd4, %rd11;
	ld.global.u8 	%rs2, [%rd12];
	setp.ne.s16 	%p6, %rs2, 0;
	@%p6 bra 	$L__BB5_10;
	sub.s32 	%r35, %r1, %r45;
	abs.s32 	%r36, %r35;
	add.s32 	%r13, %r36, %r9;
	setp.eq.s32 	%p7, %r13, 1;
	@%p7 bra 	$L__BB5_14;
	min.s32 	%r46, %r13, %r46;
	ld.global.u32 	%r37, [%rd3];
	mad.lo.s32 	%r38, %r47, %r20, %r37;
	cvt.s64.s32 	%rd13, %r38;
	add.s64 	%rd14, %rd1, %rd13;
	ld.global.u8 	%r39, [%rd14];
	setp.le.s32 	%p8, %r13, %r39;
	@%p8 bra 	$L__BB5_10;
	st.global.u32 	[%rd3], %r45;
	st.global.u32 	[%rd2], %r42;
	mov.u32 	%r47, %r42;
$L__BB5_10:
	add.s32 	%r45, %r45, 1;
	setp.ne.s32 	%p9, %r45, %r20;
	@%p9 bra 	$L__BB5_6;
	add.s32 	%r42, %r42, 1;
	setp.eq.s32 	%p10, %r42, %r22;
	@%p10 bra 	$L__BB5_12;
	bra.uni 	$L__BB5_5;
$L__BB5_12:
	min.s32 	%r40, %r46, 255;
	add.s64 	%rd16, %rd1, %rd9;
	st.global.u8 	[%rd16], %r40;
$L__BB5_13:
	ret;
$L__BB5_14:
	add.s64 	%rd18, %rd1, %rd9;
	mov.b16 	%rs3, 1;
	st.global.u8 	[%rd18], %rs3;
	bra.uni 	$L__BB5_13;

}


// ===== COMPILED SASS (sm_100) =====

	.target	sm_100

	.elftype	@"ET_EXEC"


//--------------------- .note.nv.tkinfo           --------------------------
	.section	.note.nv.tkinfo,"",@"SHT_NOTE"
	.sectionflags	@"SHF_NOTE_NV_TKINFO"
	.tkinfo
        /*0018*/ 	.word	0x00000002
        /*0030*/ 	.string	""
        /*0030*/ 	.string	"ptxas"
        /*0030*/ 	.string	"Cuda compilation tools, release 13.0, V13.0.88"
        /*0030*/ 	.string	"Build cuda_13.0.r13.0/compiler.36424714_0"
        /*0030*/ 	.string	"-arch sm_100 -m 64 "



//--------------------- .note.nv.cuinfo           --------------------------
	.section	.note.nv.cuinfo,"",@"SHT_NOTE"
	.sectionflags	@"SHF_NOTE_NV_CUINFO"
        /*0018*/ 	.short	0x0002
        /*001a*/ 	.short	0x0064
        /*001c*/ 	.short	0x0082
	.zero		2


//--------------------- .nv.info                  --------------------------
	.section	.nv.info,"",@"SHT_CUDA_INFO"
	.align	4


	//----- nvinfo : EIATTR_REGCOUNT
	.align		4
        /*0000*/ 	.byte	0x04, 0x2f
        /*0002*/ 	.short	(.L_1 - .L_0)
	.align		4
.L_0:
        /*0004*/ 	.word	index@(_Z17left_to_rightpassPhS_ii)
        /*0008*/ 	.word	0x0000000d


	//----- nvinfo : EIATTR_FRAME_SIZE
	.align		4
.L_1:
        /*000c*/ 	.byte	0x04, 0x11
        /*000e*/ 	.short	(.L_3 - .L_2)
	.align		4
.L_2:
        /*0010*/ 	.word	index@(_Z17left_to_rightpassPhS_ii)
        /*0014*/ 	.word	0x00000000


	//----- nvinfo : EIATTR_REGCOUNT
	.align		4
.L_3:
        /*0018*/ 	.byte	0x04, 0x2f
        /*001a*/ 	.short	(.L_5 - .L_4)
	.align		4
.L_4:
        /*001c*/ 	.word	index@(_Z17right_to_leftpassPhS_ii)
        /*0020*/ 	.word	0x0000000d


	//----- nvinfo : EIATTR_FRAME_SIZE
	.align		4
.L_5:
        /*0024*/ 	.byte	0x04, 0x11
        /*0026*/ 	.short	(.L_7 - .L_6)
	.align		4
.L_6:
        /*0028*/ 	.word	index@(_Z17right_to_leftpassPhS_ii)
        /*002c*/ 	.word	0x00000000


	//----- nvinfo : EIATTR_REGCOUNT
	.align		4
.L_7:
        /*0030*/ 	.byte	0x04, 0x2f
        /*0032*/ 	.short	(.L_9 - .L_8)
	.align		4
.L_8:
        /*0034*/ 	.word	index@(_Z14up_to_downscanPhS_ii)
        /*0038*/ 	.word	0x0000000e


	//----- nvinfo : EIATTR_FRAME_SIZE
	.align		4
.L_9:
        /*003c*/ 	.byte	0x04, 0x11
        /*003e*/ 	.short	(.L_11 - .L_10)
	.align		4
.L_10:
        /*0040*/ 	.word	index@(_Z14up_to_downscanPhS_ii)
        /*0044*/ 	.word	0x00000000


	//----- nvinfo : EIATTR_REGCOUNT
	.align		4
.L_11:
        /*0048*/ 	.byte	0x04, 0x2f
        /*004a*/ 	.short	(.L_13 - .L_12)
	.align		4
.L_12:
        /*004c*/ 	.word	index@(_Z14down_to_upscanPhS_ii)
        /*0050*/ 	.word	0x0000000e


	//----- nvinfo : EIATTR_FRAME_SIZE
	.align		4
.L_13:
        /*0054*/ 	.byte	0x04, 0x11
        /*0056*/ 	.short	(.L_15 - .L_14)
	.align		4
.L_14:
        /*0058*/ 	.word	index@(_Z14down_to_upscanPhS_ii)
        /*005c*/ 	.word	0x00000000


	//----- nvinfo : EIATTR_REGCOUNT
	.align		4
.L_15:
        /*0060*/ 	.byte	0x04, 0x2f
        /*0062*/ 	.short	(.L_17 - .L_16)
	.align		4
.L_16:
        /*0064*/ 	.word	index@(_Z12likedtresultPhS_S_S_S_ii)
        /*0068*/ 	.word	0x0000000e


	//----- nvinfo : EIATTR_FRAME_SIZE
	.align		4
.L_17:
        /*006c*/ 	.byte	0x04, 0x11
        /*006e*/ 	.short	(.L_19 - .L_18)
	.align		4
.L_18:
        /*0070*/ 	.word	index@(_Z12likedtresultPhS_S_S_S_ii)
        /*0074*/ 	.word	0x00000000


	//----- nvinfo : EIATTR_REGCOUNT
	.align		4
.L_19:
        /*0078*/ 	.byte	0x04, 0x2f
        /*007a*/ 	.short	(.L_21 - .L_20)
	.align		4
.L_20:
        /*007c*/ 	.word	index@(_Z25kernel_distance_transformPhS_iiPiS0_)
        /*0080*/ 	.word	0x00000014


	//----- nvinfo : EIATTR_FRAME_SIZE
	.align		4
.L_21:
        /*0084*/ 	.byte	0x04, 0x11
        /*0086*/ 	.short	(.L_23 - .L_22)
	.align		4
.L_22:
        /*0088*/ 	.word	index@(_Z25kernel_distance_transformPhS_iiPiS0_)
        /*008c*/ 	.word	0x00000000


	//----- nvinfo : EIATTR_MIN_STACK_SIZE
	.align		4
.L_23:
        /*0090*/ 	.byte	0x04, 0x12
        /*0092*/ 	.short	(.L_25 - .L_24)
	.align		4
.L_24:
        /*0094*/ 	.word	index@(_Z25kernel_distance_transformPhS_iiPiS0_)
        /*0098*/ 	.word	0x00000000


	//----- nvinfo : EIATTR_MIN_STACK_SIZE
	.align		4
.L_25:
        /*009c*/ 	.byte	0x04, 0x12
        /*009e*/ 	.short	(.L_27 - .L_26)
	.align		4
.L_26:
        /*00a0*/ 	.word	index@(_Z12likedtresultPhS_S_S_S_ii)
        /*00a4*/ 	.word	0x00000000


	//----- nvinfo : EIATTR_MIN_STACK_SIZE
	.align		4
.L_27:
        /*00a8*/ 	.byte	0x04, 0x12
        /*00aa*/ 	.short	(.L_29 - .L_28)
	.align		4
.L_28:
        /*00ac*/ 	.word	index@(_Z14down_to_upscanPhS_ii)
        /*00b0*/ 	.word	0x00000000


	//----- nvinfo : EIATTR_MIN_STACK_SIZE
	.align		4
.L_29:
        /*00b4*/ 	.byte	0x04, 0x12
        /*00b6*/ 	.short	(.L_31 - .L_30)
	.align		4
.L_30:
        /*00b8*/ 	.word	index@(_Z14up_to_downscanPhS_ii)
        /*00bc*/ 	.word	0x00000000


	//----- nvinfo : EIATTR_MIN_STACK_SIZE
	.align		4
.L_31:
        /*00c0*/ 	.byte	0x04, 0x12
        /*00c2*/ 	.short	(.L_33 - .L_32)
	.align		4
.L_32:
        /*00c4*/ 	.word	index@(_Z17right_to_leftpassPhS_ii)
        /*00c8*/ 	.word	0x00000000


	//----- nvinfo : EIATTR_MIN_STACK_SIZE
	.align		4
.L_33:
        /*00cc*/ 	.byte	0x04, 0x12
        /*00ce*/ 	.short	(.L_35 - .L_34)
	.align		4
.L_34:
        /*00d0*/ 	.word	index@(_Z17left_to_rightpassPhS_ii)
        /*00d4*/ 	.word	0x00000000
.L_35:


//--------------------- .nv.compat                --------------------------
	.section	.nv.compat,"",@"SHT_CUDA_COMPAT_INFO"
	.align	4
        /*0000*/ 	.byte	0x02, 0x09, 0x00, 0x00, 0x02, 0x02, 0x01, 0x00, 0x02, 0x05, 0x05, 0x00, 0x03, 0x07, 0x01, 0x01
        /*0010*/ 	.byte	0x02, 0x03, 0x00, 0x00, 0x02, 0x06, 0x01, 0x00, 0x04, 0x0b, 0x08, 0x00, 0x09, 0x00, 0x00, 0x00
        /*0020*/ 	.byte	0x00, 0x00, 0x00, 0x00


//--------------------- .nv.info._Z25kernel_distance_transformPhS_iiPiS0_ --------------------------
	.section	.nv.info._Z25kernel_distance_transformPhS_iiPiS0_,"",@"SHT_CUDA_INFO"
	.sectionflags	@""
	.align	4


	//----- nvinfo : EIATTR_CUDA_API_VERSION
	.align		4
        /*0000*/ 	.byte	0x04, 0x37
        /*0002*/ 	.short	(.L_37 - .L_36)
.L_36:
        /*0004*/ 	.word	0x00000082


	//----- nvinfo : EIATTR_KPARAM_INFO
	.align		4
.L_37:
        /*0008*/ 	.byte	0x04, 0x17
        /*000a*/ 	.short	(.L_39 - .L_38)
.L_38:
        /*000c*/ 	.word	0x00000000
        /*0010*/ 	.short	0x0005
        /*0012*/ 	.short	0x0020
        /*0014*/ 	.byte	0x00, 0xf5, 0x21, 0x00


	//----- nvinfo : EIATTR_KPARAM_INFO
	.align		4
.L_39:
        /*0018*/ 	.byte	0x04, 0x17
        /*001a*/ 	.short	(.L_41 - .L_40)
.L_40:
        /*001c*/ 	.word	0x00000000
        /*0020*/ 	.short	0x0004
        /*0022*/ 	.short	0x0018
        /*0024*/ 	.byte	0x00, 0xf5, 0x21, 0x00


	//----- nvinfo : EIATTR_KPARAM_INFO
	.align		4
.L_41:
        /*0028*/ 	.byte	0x04, 0x17
        /*002a*/ 	.short	(.L_43 - .L_42)
.L_42:
        /*002c*/ 	.word	0x00000000
        /*0030*/ 	.short	0x0003
        /*0032*/ 	.short	0x0014
        /*0034*/ 	.byte	0x00, 0xf0, 0x11, 0x00


	//----- nvinfo : EIATTR_KPARAM_INFO
	.align		4
.L_43:
        /*0038*/ 	.byte	0x04, 0x17
        /*003a*/ 	.short	(.L_45 - .L_44)
.L_44:
        /*003c*/ 	.word	0x00000000
        /*0040*/ 	.short	0x0002
        /*0042*/ 	.short	0x0010
        /*0044*/ 	.byte	0x00, 0xf0, 0x11, 0x00


	//----- nvinfo : EIATTR_KPARAM_INFO
	.align		4
.L_45:
        /*0048*/ 	.byte	0x04, 0x17
        /*004a*/ 	.short	(.L_47 - .L_46)
.L_46:
        /*004c*/ 	.word	0x00000000
        /*0050*/ 	.short	0x0001
        /*0052*/ 	.short	0x0008
        /*0054*/ 	.byte	0x00, 0xf5, 0x21, 0x00


	//----- nvinfo : EIATTR_KPARAM_INFO
	.align		4
.L_47:
        /*0058*/ 	.byte	0x04, 0x17
        /*005a*/ 	.short	(.L_49 - .L_48)
.L_48:
        /*005c*/ 	.word	0x00000000
        /*0060*/ 	.short	0x0000
        /*0062*/ 	.short	0x0000
        /*0064*/ 	.byte	0x00, 0xf5, 0x21, 0x00


	//----- nvinfo : EIATTR_SPARSE_MMA_MASK
	.align		4
.L_49:
        /*0068*/ 	.byte	0x03, 0x50
        /*006a*/ 	.short	0x0000


	//----- nvinfo : EIATTR_MAXREG_COUNT
	.align		4
        /*006c*/ 	.byte	0x03, 0x1b
        /*006e*/ 	.short	0x00ff


	//----- nvinfo : EIATTR_MERCURY_ISA_VERSION
	.align		4
        /*0070*/ 	.byte	0x03, 0x5f
        /*0072*/ 	.short	0x0101


	//----- nvinfo : EIATTR_VRC_CTA_INIT_COUNT
	.align		4
        /*0074*/ 	.byte	0x02, 0x4a
	.zero		1
	.zero		1


	//----- nvinfo : EIATTR_EXIT_INSTR_OFFSETS
	.align		4
        /*0078*/ 	.byte	0x04, 0x1c
        /*007a*/ 	.short	(.L_51 - .L_50)


	//   ....[0]....
.L_50:
        /*007c*/ 	.word	0x000000c0


	//   ....[1]....
        /*0080*/ 	.word	0x00000190


	//   ....[2]....
        /*0084*/ 	.word	0x00000520


	//   ....[3]....
        /*0088*/ 	.word	0x00000590


	//----- nvinfo : EIATTR_CRS_STACK_SIZE
	.align		4
.L_51:
        /*008c*/ 	.byte	0x04, 0x1e
        /*008e*/ 	.short	(.L_53 - .L_52)
.L_52:
        /*0090*/ 	.word	0x00000000


	//----- nvinfo : EIATTR_CBANK_PARAM_SIZE
	.align		4
.L_53:
        /*0094*/ 	.byte	0x03, 0x19
        /*0096*/ 	.short	0x0028


	//----- nvinfo : EIATTR_PARAM_CBANK
	.align		4
        /*0098*/ 	.byte	0x04, 0x0a
        /*009a*/ 	.short	(.L_55 - .L_54)
	.align		4
.L_54:
        /*009c*/ 	.word	index@(.nv.constant0._Z25kernel_distance_transformPhS_iiPiS0_)
        /*00a0*/ 	.short	0x0380
        /*00a2*/ 	.short	0x0028


	//----- nvinfo : EIATTR_SW_WAR
	.align		4
.L_55:
        /*00a4*/ 	.byte	0x04, 0x36
        /*00a6*/ 	.short	(.L_57 - .L_56)
.L_56:
        /*00a8*/ 	.word	0x00000008
.L_57:


//--------------------- .nv.info._Z12likedtresultPhS_S_S_S_ii --------------------------
	.section	.nv.info._Z12likedtresultPhS_S_S_S_ii,"",@"SHT_CUDA_INFO"
	.sectionflags	@""
	.align	4


	//----- nvinfo : EIATTR_CUDA_API_VERSION
	.align		4
        /*0000*/ 	.byte	0x04, 0x37
        /*0002*/ 	.short	(.L_59 - .L_58)
.L_58:
        /*0004*/ 	.word	0x00000082


	//----- nvinfo : EIATTR_KPARAM_INFO
	.align		4
.L_59:
        /*0008*/ 	.byte	0x04, 0x17
        /*000a*/ 	.short	(.L_61 - .L_60)
.L_60:
        /*000c*/ 	.word	0x00000000
        /*0010*/ 	.short	0x0006
        /*0012*/ 	.short	0x002c
        /*0014*/ 	.byte	0x00, 0xf0, 0x11, 0x00


	//----- nvinfo : EIATTR_KPARAM_INFO
	.align		4
.L_61:
        /*0018*/ 	.byte	0x04, 0x17
        /*001a*/ 	.short	(.L_63 - .L_62)
.L_62:
        /*001c*/ 	.word	0x00000000
        /*0020*/ 	.short	0x0005
        /*0022*/ 	.short	0x0028
        /*0024*/ 	.byte	0x00, 0xf0, 0x11, 0x00


	//----- nvinfo : EIATTR_KPARAM_INFO
	.align		4
.L_63:
        /*0028*/ 	.byte	0x04, 0x17
        /*002a*/ 	.short	(.L_65 - .L_64)
.L_64:
        /*002c*/ 	.word	0x00000000
        /*0030*/ 	.short	0x0004
        /*0032*/ 	.short	0x0020
        /*0034*/ 	.byte	0x00, 0xf5, 0x21, 0x00


	//----- nvinfo : EIATTR_KPARAM_INFO
	.align		4
.L_65:
        /*0038*/ 	.byte	0x04, 0x17
        /*003a*/ 	.short	(.L_67 - .L_66)
.L_66:
        /*003c*/ 	.word	0x00000000
        /*0040*/ 	.short	0x0003
        /*0042*/ 	.short	0x0018
        /*0044*/ 	.byte	0x00, 0xf5, 0x21, 0x00


	//----- nvinfo : EIATTR_KPARAM_INFO
	.align		4
.L_67:
        /*0048*/ 	.byte	0x04, 0x17
        /*004a*/ 	.short	(.L_69 - .L_68)
.L_68:
        /*004c*/ 	.word	0x00000000
        /*0050*/ 	.short	0x0002
        /*0052*/ 	.short	0x0010
        /*0054*/ 	.byte	0x00, 0xf5, 0x21, 0x00


	//----- nvinfo : EIATTR_KPARAM_INFO
	.align		4
.L_69:
        /*0058*/ 	.byte	0x04, 0x17
        /*005a*/ 	.short	(.L_71 - .L_70)
.L_70:
        /*005c*/ 	.word	0x00000000
        /*0060*/ 	.short	0x0001
        /*0062*/ 	.short	0x0008
        /*0064*/ 	.byte	0x00, 0xf5, 0x21, 0x00


	//----- nvinfo : EIATTR_KPARAM_INFO
	.align		4
.L_71:
        /*0068*/ 	.byte	0x04, 0x17
        /*006a*/ 	.short	(.L_73 - .L_72)
.L_72:
        /*006c*/ 	.word	0x00000000
        /*0070*/ 	.short	0x0000
        /*0072*/ 	.short	0x0000
        /*0074*/ 	.byte	0x00, 0xf5, 0x21, 0x00


	//----- nvinfo : EIATTR_SPARSE_MMA_MASK
	.align		4
.L_73:
        /*0078*/ 	.byte	0x03, 0x50
        /*007a*/ 	.short	0x0000


	//----- nvinfo : EIATTR_MAXREG_COUNT
	.align		4
        /*007c*/ 	.byte	0x03, 0x1b
        /*007e*/ 	.short	0x00ff


	//----- nvinfo : EIATTR_MERCURY_ISA_VERSION
	.align		4
        /*0080*/ 	.byte	0x03, 0x5f
        /*0082*/ 	.short	0x0101


	//----- nvinfo : EIATTR_VRC_CTA_INIT_COUNT
	.align		4
        /*0084*/ 	.byte	0x02, 0x4a
	.zero		1
	.zero		1


	//----- nvinfo : EIATTR_EXIT_INSTR_OFFSETS
	.align		4
        /*0088*/ 	.byte	0x04, 0x1c
        /*008a*/ 	.short	(.L_75 - .L_74)


	//   ....[0]....
.L_74:
        /*008c*/ 	.word	0x00000200


	//----- nvinfo : EIATTR_CBANK_PARAM_SIZE
	.align		4
.L_75:
        /*0090*/ 	.byte	0x03, 0x19
        /*0092*/ 	.short	0x0030


	//----- nvinfo : EIATTR_PARAM_CBANK
	.align		4
        /*0094*/ 	.byte	0x04, 0x0a
        /*0096*/ 	.short	(.L_77 - .L_76)
	.align		4
.L_76:
        /*0098*/ 	.word	index@(.nv.constant0._Z12likedtresultPhS_S_S_S_ii)
        /*009c*/ 	.short	0x0380
        /*009e*/ 	.short	0x0030


	//----- nvinfo : EIATTR_SW_WAR
	.align		4
.L_77:
        /*00a0*/ 	.byte	0x04, 0x36
        /*00a2*/ 	.short	(.L_79 - .L_78)
.L_78:
        /*00a4*/ 	.word	0x00000008
.L_79:


//--------------------- .nv.info._Z14down_to_upscanPhS_ii --------------------------
	.section	.nv.info._Z14down_to_upscanPhS_ii,"",@"SHT_CUDA_INFO"
	.sectionflags	@""
	.align	4


	//----- nvinfo : EIATTR_CUDA_API_VERSION
	.align		4
        /*0000*/ 	.byte	0x04, 0x37
        /*0002*/ 	.short	(.L_81 - .L_80)
.L_80:
        /*0004*/ 	.word	0x00000082


	//----- nvinfo : EIATTR_KPARAM_INFO
	.align		4
.L_81:
        /*0008*/ 	.byte	0x04, 0x17
        /*000a*/ 	.short	(.L_83 - .L_82)
.L_82:
        /*000c*/ 	.word	0x00000000
        /*0010*/ 	.short	0x0003
        /*0012*/ 	.short	0x0014
        /*0014*/ 	.byte	0x00, 0xf0, 0x11, 0x00


	//----- nvinfo : EIATTR_KPARAM_INFO
	.align		4
.L_83:
        /*0018*/ 	.byte	0x04, 0x17
        /*001a*/ 	.short	(.L_85 - .L_84)
.L_84:
        /*001c*/ 	.word	0x00000000
        /*0020*/ 	.short	0x0002
        /*0022*/ 	.short	0x0010
        /*0024*/ 	.byte	0x00, 0xf0, 0x11, 0x00


	//----- nvinfo : EIATTR_KPARAM_INFO
	.align		4
.L_85:
        /*0028*/ 	.byte	0x04, 0x17
        /*002a*/ 	.short	(.L_87 - .L_86)
.L_86:
        /*002c*/ 	.word	0x00000000
        /*0030*/ 	.short	0x0001
        /*0032*/ 	.short	0x0008
        /*0034*/ 	.byte	0x00, 0xf5, 0x21, 0x00


	//----- nvinfo : EIATTR_KPARAM_INFO
	.align		4
.L_87:
        /*0038*/ 	.byte	0x04, 0x17
        /*003a*/ 	.short	(.L_89 - .L_88)
.L_88:
        /*003c*/ 	.word	0x00000000
        /*0040*/ 	.short	0x0000
        /*0042*/ 	.short	0x0000
        /*0044*/ 	.byte	0x00, 0xf5, 0x21, 0x00


	//----- nvinfo : EIATTR_SPARSE_MMA_MASK
	.align		4
.L_89:
        /*0048*/ 	.byte	0x03, 0x50
        /*004a*/ 	.short	0x0000


	//----- nvinfo : EIATTR_MAXREG_COUNT
	.align		4
        /*004c*/ 	.byte	0x03, 0x1b
        /*004e*/ 	.short	0x00ff


	//----- nvinfo : EIATTR_NUM_BARRIERS
	.align		4
        /*0050*/ 	.byte	0x02, 0x4c
        /*0052*/ 	.byte	0x01
	.zero		1


	//----- nvinfo : EIATTR_MERCURY_ISA_VERSION
	.align		4
        /*0054*/ 	.byte	0x03, 0x5f
        /*0056*/ 	.short	0x0101


	//----- nvinfo : EIATTR_VRC_CTA_INIT_COUNT
	.align		4
        /*0058*/ 	.byte	0x02, 0x4a
	.zero		1
	.zero		1


	//----- nvinfo : EIATTR_EXIT_INSTR_OFFSETS
	.align		4
        /*005c*/ 	.byte	0x04, 0x1c
        /*005e*/ 	.short	(.L_91 - .L_90)


	//   ....[0]....
.L_90:
        /*0060*/ 	.word	0x00000a70


	//----- nvinfo : EIATTR_CRS_STACK_SIZE
	.align		4
.L_91:
        /*0064*/ 	.byte	0x04, 0x1e
        /*0066*/ 	.short	(.L_93 - .L_92)
.L_92:
        /*0068*/ 	.word	0x00000000


	//----- nvinfo : EIATTR_CBANK_PARAM_SIZE
	.align		4
.L_93:
        /*006c*/ 	.byte	0x03, 0x19
        /*006e*/ 	.short	0x0018


	//----- nvinfo : EIATTR_PARAM_CBANK
	.align		4
        /*0070*/ 	.byte	0x04, 0x0a
        /*0072*/ 	.short	(.L_95 - .L_94)
	.align		4
.L_94:
        /*0074*/ 	.word	index@(.nv.constant0._Z14down_to_upscanPhS_ii)
        /*0078*/ 	.short	0x0380
        /*007a*/ 	.short	0x0018


	//----- nvinfo : EIATTR_SW_WAR
	.align		4
.L_95:
        /*007c*/ 	.byte	0x04, 0x36
        /*007e*/ 	.short	(.L_97 - .L_96)
.L_96:
        /*0080*/ 	.word	0x00000008
.L_97:


//--------------------- .nv.info._Z14up_to_downscanPhS_ii --------------------------
	.section	.nv.info._Z14up_to_downscanPhS_ii,"",@"SHT_CUDA_INFO"
	.sectionflags	@""
	.align	4


	//----- nvinfo : EIATTR_CUDA_API_VERSION
	.align		4
        /*0000*/ 	.byte	0x04, 0x37
        /*0002*/ 	.short	(.L_99 - .L_98)
.L_98:
        /*0004*/ 	.word	0x00000082


	//----- nvinfo : EIATTR_KPARAM_INFO
	.align		4
.L_99:
        /*0008*/ 	.byte	0x04, 0x17
        /*000a*/ 	.short	(.L_101 - .L_100)
.L_100:
        /*000c*/ 	.word	0x00000000
        /*0010*/ 	.short	0x0003
        /*0012*/ 	.short	0x0014
        /*0014*/ 	.byte	0x00, 0xf0, 0x11, 0x00


	//----- nvinfo : EIATTR_KPARAM_INFO
	.align		4
.L_101:
        /*0018*/ 	.byte	0x04, 0x17
        /*001a*/ 	.short	(.L_103 - .L_102)
.L_102:
        /*001c*/ 	.word	0x00000000
        /*0020*/ 	.short	0x0002
        /*0022*/ 	.short	0x0010
        /*0024*/ 	.byte	0x00, 0xf0, 0x11, 0x00


	//----- nvinfo : EIATTR_KPARAM_INFO
	.align		4
.L_103:
        /*0028*/ 	.byte	0x04, 0x17
        /*002a*/ 	.short	(.L_105 - .L_104)
.L_104:
        /*002c*/ 	.word	0x00000000
        /*0030*/ 	.short	0x0001
        /*0032*/ 	.short	0x0008
        /*0034*/ 	.byte	0x00, 0xf5, 0x21, 0x00


	//----- nvinfo : EIATTR_KPARAM_INFO
	.align		4
.L_105:
        /*0038*/ 	.byte	0x04, 0x17
        /*003a*/ 	.short	(.L_107 - .L_106)
.L_106:
        /*003c*/ 	.word	0x00000000
        /*0040*/ 	.short	0x0000
        /*0042*/ 	.short	0x0000
        /*0044*/ 	.byte	0x00, 0xf5, 0x21, 0x00


	//----- nvinfo : EIATTR_SPARSE_MMA_MASK
	.align		4
.L_107:
        /*0048*/ 	.byte	0x03, 0x50
        /*004a*/ 	.short	0x0000


	//----- nvinfo : EIATTR_MAXREG_COUNT
	.align		4
        /*004c*/ 	.byte	0x03, 0x1b
        /*004e*/ 	.short	0x00ff


	//----- nvinfo : EIATTR_NUM_BARRIERS
	.align		4
        /*0050*/ 	.byte	0x02, 0x4c
        /*0052*/ 	.byte	0x01
	.zero		1


	//----- nvinfo : EIATTR_MERCURY_ISA_VERSION
	.align		4
        /*0054*/ 	.byte	0x03, 0x5f
        /*0056*/ 	.short	0x0101


	//----- nvinfo : EIATTR_VRC_CTA_INIT_COUNT
	.align		4
        /*0058*/ 	.byte	0x02, 0x4a
	.zero		1
	.zero		1


	//----- nvinfo : EIATTR_EXIT_INSTR_OFFSETS
	.align		4
        /*005c*/ 	.byte	0x04, 0x1c
        /*005e*/ 	.short	(.L_109 - .L_108)


	//   ....[0]....
.L_108:
        /*0060*/ 	.word	0x00000a50


	//----- nvinfo : EIATTR_CRS_STACK_SIZE
	.align		4
.L_109:
        /*0064*/ 	.byte	0x04, 0x1e
        /*0066*/ 	.short	(.L_111 - .L_110)
.L_110:
        /*0068*/ 	.word	0x00000000


	//----- nvinfo : EIATTR_CBANK_PARAM_SIZE
	.align		4
.L_111:
        /*006c*/ 	.byte	0x03, 0x19
        /*006e*/ 	.short	0x0018


	//----- nvinfo : EIATTR_PARAM_CBANK
	.align		4
        /*0070*/ 	.byte	0x04, 0x0a
        /*0072*/ 	.short	(.L_113 - .L_112)
	.align		4
.L_112:
        /*0074*/ 	.word	index@(.nv.constant0._Z14up_to_downscanPhS_ii)
        /*0078*/ 	.short	0x0380
        /*007a*/ 	.short	0x0018


	//----- nvinfo : EIATTR_SW_WAR
	.align		4
.L_113:
        /*007c*/ 	.byte	0x04, 0x36
        /*007e*/ 	.short	(.L_115 - .L_114)
.L_114:
        /*0080*/ 	.word	0x00000008
.L_115:


//--------------------- .nv.info._Z17right_to_leftpassPhS_ii --------------------------
	.section	.nv.info._Z17right_to_leftpassPhS_ii,"",@"SHT_CUDA_INFO"
	.sectionflags	@""
	.align	4


	//----- nvinfo : EIATTR_CUDA_API_VERSION
	.align		4
        /*0000*/ 	.byte	0x04, 0x37
        /*0002*/ 	.short	(.L_117 - .L_116)
.L_116:
        /*0004*/ 	.word	0x00000082


	//----- nvinfo : EIATTR_KPARAM_INFO
	.align		4
.L_117:
        /*0008*/ 	.byte	0x04, 0x17
        /*000a*/ 	.short	(.L_119 - .L_118)
.L_118:
        /*000c*/ 	.word	0x00000000
        /*0010*/ 	.short	0x0003
        /*0012*/ 	.short	0x0014
        /*0014*/ 	.byte	0x00, 0xf0, 0x11, 0x00


	//----- nvinfo : EIATTR_KPARAM_INFO
	.align		4
.L_119:
        /*0018*/ 	.byte	0x04, 0x17
        /*001a*/ 	.short	(.L_121 - .L_120)
.L_120:
        /*001c*/ 	.word	0x00000000
        /*0020*/ 	.short	0x0002
        /*0022*/ 	.short	0x0010
        /*0024*/ 	.byte	0x00, 0xf0, 0x11, 0x00


	//----- nvinfo : EIATTR_KPARAM_INFO
	.align		4
.L_121:
        /*0028*/ 	.byte	0x04, 0x17
        /*002a*/ 	.short	(.L_123 - .L_122)
.L_122:
        /*002c*/ 	.word	0x00000000
        /*0030*/ 	.short	0x0001
        /*0032*/ 	.short	0x0008
        /*0034*/ 	.byte	0x00, 0xf5, 0x21, 0x00


	//----- nvinfo : EIATTR_KPARAM_INFO
	.align		4
.L_123:
        /*0038*/ 	.byte	0x04, 0x17
        /*003a*/ 	.short	(.L_125 - .L_124)
.L_124:
        /*003c*/ 	.word	0x00000000
        /*0040*/ 	.short	0x0000
        /*0042*/ 	.short	0x0000
        /*0044*/ 	.byte	0x00, 0xf5, 0x21, 0x00


	//----- nvinfo : EIATTR_SPARSE_MMA_MASK
	.align		4
.L_125:
        /*0048*/ 	.byte	0x03, 0x50
        /*004a*/ 	.short	0x0000


	//----- nvinfo : EIATTR_MAXREG_COUNT
	.align		4
        /*004c*/ 	.byte	0x03, 0x1b
        /*004e*/ 	.short	0x00ff


	//----- nvinfo : EIATTR_NUM_BARRIERS
	.align		4
        /*0050*/ 	.byte	0x02, 0x4c
        /*0052*/ 	.byte	0x01
	.zero		1


	//----- nvinfo : EIATTR_MERCURY_ISA_VERSION
	.align		4
        /*0054*/ 	.byte	0x03, 0x5f
        /*0056*/ 	.short	0x0101


	//----- nvinfo : EIATTR_VRC_CTA_INIT_COUNT
	.align		4
        /*0058*/ 	.byte	0x02, 0x4a
	.zero		1
	.zero		1


	//----- nvinfo : EIATTR_EXIT_INSTR_OFFSETS
	.align		4
        /*005c*/ 	.byte	0x04, 0x1c
        /*005e*/ 	.short	(.L_127 - .L_126)


	//   ....[0]....
.L_126:
        /*0060*/ 	.word	0x00000a60


	//   ....[1]....
        /*0064*/ 	.word	0x00000b80


	//----- nvinfo : EIATTR_CRS_STACK_SIZE
	.align		4
.L_127:
        /*0068*/ 	.byte	0x04, 0x1e
        /*006a*/ 	.short	(.L_129 - .L_128)
.L_128:
        /*006c*/ 	.word	0x00000000


	//----- nvinfo : EIATTR_CBANK_PARAM_SIZE
	.align		4
.L_129:
        /*0070*/ 	.byte	0x03, 0x19
        /*0072*/ 	.short	0x0018


	//----- nvinfo : EIATTR_PARAM_CBANK
	.align		4
        /*0074*/ 	.byte	0x04, 0x0a
        /*0076*/ 	.short	(.L_131 - .L_130)
	.align		4
.L_130:
        /*0078*/ 	.word	index@(.nv.constant0._Z17right_to_leftpassPhS_ii)
        /*007c*/ 	.short	0x0380
        /*007e*/ 	.short	0x0018


	//----- nvinfo : EIATTR_SW_WAR
	.align		4
.L_131:
        /*0080*/ 	.byte	0x04, 0x36
        /*0082*/ 	.short	(.L_133 - .L_132)
.L_132:
        /*0084*/ 	.word	0x00000008
.L_133:


//--------------------- .nv.info._Z17left_to_rightpassPhS_ii --------------------------
	.section	.nv.info._Z17left_to_rightpassPhS_ii,"",@"SHT_CUDA_INFO"
	.sectionflags	@""
	.align	4


	//----- nvinfo : EIATTR_CUDA_API_VERSION
	.align		4
        /*0000*/ 	.byte	0x04, 0x37
        /*0002*/ 	.short	(.L_135 - .L_134)
.L_134:
        /*0004*/ 	.word	0x00000082


	//----- nvinfo : EIATTR_KPARAM_INFO
	.align		4
.L_135:
        /*0008*/ 	.byte	0x04, 0x17
        /*000a*/ 	.short	(.L_137 - .L_136)
.L_136:
        /*000c*/ 	.word	0x00000000
        /*0010*/ 	.short	0x0003
        /*0012*/ 	.short	0x0014
        /*0014*/ 	.byte	0x00, 0xf0, 0x11, 0x00


	//----- nvinfo : EIATTR_KPARAM_INFO
	.align		4
.L_137:
        /*0018*/ 	.byte	0x04, 0x17
        /*001a*/ 	.short	(.L_139 - .L_138)
.L_138:
        /*001c*/ 	.word	0x00000000
        /*0020*/ 	.short	0x0002
        /*0022*/ 	.short	0x0010
        /*0024*/ 	.byte	0x00, 0xf0, 0x11, 0x00


	//----- nvinfo : EIATTR_KPARAM_INFO
	.align		4
.L_139:
        /*0028*/ 	.byte	0x04, 0x17
        /*002a*/ 	.short	(.L_141 - .L_140)
.L_140:
        /*002c*/ 	.word	0x00000000
        /*0030*/ 	.short	0x0001
        /*0032*/ 	.short	0x0008
        /*0034*/ 	.byte	0x00, 0xf5, 0x21, 0x00


	//----- nvinfo : EIATTR_KPARAM_INFO
	.align		4
.L_141:
        /*0038*/ 	.byte	0x04, 0x17
        /*003a*/ 	.short	(.L_143 - .L_142)
.L_142:
        /*003c*/ 	.word	0x00000000
        /*0040*/ 	.short	0x0000
        /*0042*/ 	.short	0x0000
        /*0044*/ 	.byte	0x00, 0xf5, 0x21, 0x00


	//----- nvinfo : EIATTR_SPARSE_MMA_MASK
	.align		4
.L_143:
        /*0048*/ 	.byte	0x03, 0x50
        /*004a*/ 	.short	0x0000


	//----- nvinfo : EIATTR_MAXREG_COUNT
	.align		4
        /*004c*/ 	.byte	0x03, 0x1b
        /*004e*/ 	.short	0x00ff


	//----- nvinfo : EIATTR_NUM_BARRIERS
	.align		4
        /*0050*/ 	.byte	0x02, 0x4c
        /*0052*/ 	.byte	0x01
	.zero		1


	//----- nvinfo : EIATTR_MERCURY_ISA_VERSION
	.align		4
        /*0054*/ 	.byte	0x03, 0x5f
        /*0056*/ 	.short	0x0101


	//----- nvinfo : EIATTR_VRC_CTA_INIT_COUNT
	.align		4
        /*0058*/ 	.byte	0x02, 0x4a
	.zero		1
	.zero		1


	//----- nvinfo : EIATTR_EXIT_INSTR_OFFSETS
	.align		4
        /*005c*/ 	.byte	0x04, 0x1c
        /*005e*/ 	.short	(.L_145 - .L_144)


	//   ....[0]....
.L_144:
        /*0060*/ 	.word	0x00000a50


	//   ....[1]....
        /*0064*/ 	.word	0x00000b50


	//----- nvinfo : EIATTR_CRS_STACK_SIZE
	.align		4
.L_145:
        /*0068*/ 	.byte	0x04, 0x1e
        /*006a*/ 	.short	(.L_147 - .L_146)
.L_146:
        /*006c*/ 	.word	0x00000000


	//----- nvinfo : EIATTR_CBANK_PARAM_SIZE
	.align		4
.L_147:
        /*0070*/ 	.byte	0x03, 0x19
        /*0072*/ 	.short	0x0018


	//----- nvinfo : EIATTR_PARAM_CBANK
	.align		4
        /*0074*/ 	.byte	0x04, 0x0a
        /*0076*/ 	.short	(.L_149 - .L_148)
	.align		4
.L_148:
        /*0078*/ 	.word	index@(.nv.constant0._Z17left_to_rightpassPhS_ii)
        /*007c*/ 	.short	0x0380
        /*007e*/ 	.short	0x0018


	//----- nvinfo : EIATTR_SW_WAR
	.align		4
.L_149:
        /*0080*/ 	.byte	0x04, 0x36
        /*0082*/ 	.short	(.L_151 - .L_150)
.L_150:
        /*0084*/ 	.word	0x00000008
.L_151:


//--------------------- .nv.callgraph             --------------------------
	.section	.nv.callgraph,"",@"SHT_CUDA_CALLGRAPH"
	.align	4
	.sectionentsize	8
	.align		4
        /*0000*/ 	.word	0x00000000
	.align		4
        /*0004*/ 	.word	0xffffffff
	.align		4
        /*0008*/ 	.word	0x00000000
	.align		4
        /*000c*/ 	.word	0xfffffffe
	.align		4
        /*0010*/ 	.word	0x00000000
	.align		4
        /*0014*/ 	.word	0xfffffffd
	.align		4
        /*0018*/ 	.word	0x00000000
	.align		4
        /*001c*/ 	.word	0xfffffffc


//--------------------- .text._Z25kernel_distance_transformPhS_iiPiS0_ --------------------------
	.section	.text._Z25kernel_distance_transformPhS_iiPiS0_,"ax",@progbits
	.align	128
        .global         _Z25kernel_distance_transformPhS_iiPiS0_
        .type           _Z25kernel_distance_transformPhS_iiPiS0_,@function
        .size           _Z25kernel_distance_transformPhS_iiPiS0_,(.L_x_46 - _Z25kernel_distance_transformPhS_iiPiS0_)
        .other          _Z25kernel_distance_transformPhS_iiPiS0_,@"STO_CUDA_ENTRY STV_DEFAULT"
_Z25kernel_distance_transformPhS_iiPiS0_:
.text._Z25kernel_distance_transformPhS_iiPiS0_:
[----:B------:R-:W-:Y:S01]  /*0000*/  LDC R1, c[0x0][0x37c] ;  /* 0x0000df00ff017b82 */ /* 0x000fe20000000800 */
[----:B------:R-:W0:Y:S01]  /*0010*/  S2R R2, SR_CTAID.Y ;  /* 0x0000000000027919 */ /* 0x000e220000002600 */
[----:B------:R-:W1:Y:S01]  /*0020*/  LDCU UR4, c[0x0][0x360] ;  /* 0x00006c00ff0477ac */ /* 0x000e620008000800 */
[----:B------:R-:W0:Y:S01]  /*0030*/  S2R R5, SR_TID.Y ;  /* 0x0000000000057919 */ /* 0x000e220000002200 */
[----:B------:R-:W0:Y:S01]  /*0040*/  LDCU UR5, c[0x0][0x364] ;  /* 0x00006c80ff0577ac */ /* 0x000e220008000800 */
[----:B------:R-:W1:Y:S01]  /*0050*/  S2R R3, SR_CTAID.X ;  /* 0x0000000000037919 */ /* 0x000e620000002500 */
[----:B------:R-:W2:Y:S01]  /*0060*/  LDCU.64 UR8, c[0x0][0x390] ;  /* 0x00007200ff0877ac */ /* 0x000ea20008000a00 */
[----:B------:R-:W1:Y:S01]  /*0070*/  S2R R0, SR_TID.X ;  /* 0x0000000000007919 */ /* 0x000e620000002100 */
[----:B0-----:R-:W-:-:S05]  /*0080*/  IMAD R2, R2, UR5, R5 ;  /* 0x0000000502027c24 */ /* 0x001fca000f8e0205 */
[----:B--2---:R-:W-:Y:S01]  /*0090*/  ISETP.GE.AND P0, PT, R2, UR9, PT ;  /* 0x0000000902007c0c */ /* 0x004fe2000bf06270 */
[----:B-1----:R-:W-:-:S05]  /*00a0*/  IMAD R3, R3, UR4, R0 ;  /* 0x0000000403037c24 */ /* 0x002fca000f8e0200 */
[----:B------:R-:W-:-:S13]  /*00b0*/  ISETP.GE.OR P0, PT, R3, UR8, P0 ;  /* 0x0000000803007c0c */ /* 0x000fda0008706670 */
[----:B------:R-:W-:Y:S05]  /*00c0*/  @P0 EXIT ;  /* 0x000000000000094d */ /* 0x000fea0003800000 */
[----:B------:R-:W0:Y:S01]  /*00d0*/  LDCU.64 UR4, c[0x0][0x380] ;  /* 0x00007000ff0477ac */ /* 0x000e220008000a00 */
[----:B------:R-:W-:Y:S01]  /*00e0*/  IMAD R5, R2, UR8, R3 ;  /* 0x0000000802057c24 */ /* 0x000fe2000f8e0203 */
[----:B------:R-:W1:Y:S04]  /*00f0*/  LDCU.64 UR6, c[0x0][0x358] ;  /* 0x00006b00ff0677ac */ /* 0x000e680008000a00 */
[----:B------:R-:W-:Y:S02]  /*0100*/  SHF.R.S32.HI R0, RZ, 0x1f, R5 ;  /* 0x0000001fff007819 */ /* 0x000fe40000011405 */
[----:B0-----:R-:W-:-:S04]  /*0110*/  IADD3 R6, P0, PT, R5, UR4, RZ ;  /* 0x0000000405067c10 */ /* 0x001fc8000ff1e0ff */
[----:B------:R-:W-:-:S05]  /*0120*/  IADD3.X R7, PT, PT, R0, UR5, RZ, P0, !PT ;  /* 0x0000000500077c10 */ /* 0x000fca00087fe4ff */
[----:B-1----:R-:W2:Y:S02]  /*0130*/  LDG.E.U8 R6, desc[UR6][R6.64] ;  /* 0x0000000606067981 */ /* 0x002ea4000c1e1100 */
[----:B--2---:R-:W-:-:S13]  /*0140*/  ISETP.NE.AND P0, PT, R6, RZ, PT ;  /* 0x000000ff0600720c */ /* 0x004fda0003f05270 */
[----:B------:R-:W0:Y:S02]  /*0150*/  @!P0 LDC.64 R8, c[0x0][0x388] ;  /* 0x0000e200ff088b82 */ /* 0x000e240000000a00 */
[----:B0-----:R-:W-:-:S05]  /*0160*/  @!P0 IADD3 R8, P1, PT, R5, R8, RZ ;  /* 0x0000000805088210 */ /* 0x001fca0007f3e0ff */
[----:B------:R-:W-:-:S05]  /*0170*/  @!P0 IMAD.X R9, R0, 0x1, R9, P1 ;  /* 0x0000000100098824 */ /* 0x000fca00008e0609 */
[----:B------:R0:W-:Y:S01]  /*0180*/  @!P0 STG.E.U8 desc[UR6][R8.64], RZ ;  /* 0x000000ff08008986 */ /* 0x0001e2000c101106 */
[----:B------:R-:W-:Y:S05]  /*0190*/  @!P0 EXIT ;  /* 0x000000000000894d */ /* 0x000fea0003800000 */
[----:B------:R-:W1:Y:S01]  /*01a0*/  LDC.64 R6, c[0x0][0x398] ;  /* 0x0000e600ff067b82 */ /* 0x000e620000000a00 */
[----:B------:R-:W-:Y:S01]  /*01b0*/  UISETP.GE.AND UP0, UPT, UR8, 0x1, UPT ;  /* 0x000000010800788c */ /* 0x000fe2000bf06270 */
[----:B------:R-:W-:Y:S01]  /*01c0*/  BSSY.RECONVERGENT B0, `(.L_x_0) ;  /* 0x0000030000007945 */ /* 0x000fe20003800200 */
[----:B------:R-:W-:-:S05]  /*01d0*/  UIMAD UR4, UR9, UR8, URZ ;  /* 0x00000008090472a4 */ /* 0x000fca000f8e02ff */
[----:B0-----:R-:W0:Y:S01]  /*01e0*/  LDC.64 R8, c[0x0][0x3a0] ;  /* 0x0000e800ff087b82 */ /* 0x001e220000000a00 */
[----:B------:R-:W-:Y:S01]  /*01f0*/  IMAD.U32 R4, RZ, RZ, UR4 ;  /* 0x00000004ff047e24 */ /* 0x000fe2000f8e00ff */
[----:B-1----:R1:W-:Y:S04]  /*0200*/  STG.E desc[UR6][R6.64], RZ ;  /* 0x000000ff06007986 */ /* 0x0023e8000c101906 */
[----:B0-----:R1:W-:Y:S01]  /*0210*/  STG.E desc[UR6][R8.64], RZ ;  /* 0x000000ff08007986 */ /* 0x0013e2000c101906 */
[----:B------:R-:W-:Y:S05]  /*0220*/  BRA.U !UP0, `(.L_x_1) ;  /* 0x0000000108a47547 */ /* 0x000fea000b800000 */
[----:B------:R-:W-:Y:S01]  /*0230*/  CS2R R12, SRZ ;  /* 0x00000000000c7805 */ /* 0x000fe2000001ff00 */
[----:B------:R-:W0:Y:S01]  /*0240*/  LDCU.64 UR8, c[0x0][0x388] ;  /* 0x00007100ff0877ac */ /* 0x000e220008000a00 */
[----:B------:R-:W2:Y:S05]  /*0250*/  LDCU.64 UR4, c[0x0][0x380] ;  /* 0x00007000ff0477ac */ /* 0x000eaa0008000a00 */
.L_x_7:
[----:B------:R-:W3:Y:S01]  /*0260*/  LDC R17, c[0x0][0x390] ;  /* 0x0000e400ff117b82 */ /* 0x000ee20000000800 */
[----:B------:R-:W-:Y:S01]  /*0270*/  BSSY.RECONVERGENT B1, `(.L_x_2) ;  /* 0x0000020000017945 */ /* 0x000fe20003800200 */
[----:B------:R-:W-:Y:S02]  /*0280*/  IMAD.IADD R16, R2, 0x1, -R13 ;  /* 0x0000000102107824 */ /* 0x000fe400078e0a0d */
[----:B------:R-:W-:-:S07]  /*0290*/  IMAD.MOV.U32 R14, RZ, RZ, RZ ;  /* 0x000000ffff0e7224 */ /* 0x000fce00078e00ff */
.L_x_6:
[----:B-1-3--:R-:W-:-:S05]  /*02a0*/  IMAD R6, R13, R17, R14 ;  /* 0x000000110d067224 */ /* 0x00afca00078e020e */
[----:B--2---:R-:W-:-:S05]  /*02b0*/  IADD3 R6, P0, PT, R6, UR4, RZ ;  /* 0x0000000406067c10 */ /* 0x004fca000ff1e0ff */
[----:B------:R-:W-:-:S05]  /*02c0*/  IMAD.X R7, RZ, RZ, UR5, P0 ;  /* 0x00000005ff077e24 */ /* 0x000fca00080e06ff */
[----:B------:R-:W2:Y:S01]  /*02d0*/  LDG.E.U8 R6, desc[UR6][R6.64] ;  /* 0x0000000606067981 */ /* 0x000ea2000c1e1100 */
[----:B------:R-:W-:Y:S01]  /*02e0*/  BSSY.RECONVERGENT B2, `(.L_x_3) ;  /* 0x0000015000027945 */ /* 0x000fe20003800200 */
[----:B--2---:R-:W-:-:S13]  /*02f0*/  ISETP.NE.AND P0, PT, R6, RZ, PT ;  /* 0x000000ff0600720c */ /* 0x004fda0003f05270 */
[----:B------:R-:W-:Y:S05]  /*0300*/  @P0 BRA `(.L_x_4) ;  /* 0x0000000000480947 */ /* 0x000fea0003800000 */
[----:B------:R-:W-:Y:S01]  /*0310*/  IMAD.IADD R6, R3, 0x1, -R14 ;  /* 0x0000000103067824 */ /* 0x000fe200078e0a0e */
[----:B------:R-:W-:-:S04]  /*0320*/  IABS R7, R16 ;  /* 0x0000001000077213 */ /* 0x000fc80000000000 */
[----:B------:R-:W-:-:S05]  /*0330*/  IABS R6, R6 ;  /* 0x0000000600067213 */ /* 0x000fca0000000000 */
[----:B------:R-:W-:-:S05]  /*0340*/  IMAD.IADD R15, R6, 0x1, R7 ;  /* 0x00000001060f7824 */ /* 0x000fca00078e0207 */
[----:B------:R-:W-:-:S13]  /*0350*/  ISETP.NE.AND P0, PT, R15, 0x1, PT ;  /* 0x000000010f00780c */ /* 0x000fda0003f05270 */
[----:B------:R-:W-:Y:S05]  /*0360*/  @!P0 BRA `(.L_x_5) ;  /* 0x0000000000708947 */ /* 0x000fea0003800000 */
[----:B------:R-:W1:Y:S02]  /*0370*/  LDC.64 R6, c[0x0][0x398] ;  /* 0x0000e600ff067b82 */ /* 0x000e640000000a00 */
[----:B-1----:R-:W2:Y:S02]  /*0380*/  LDG.E R9, desc[UR6][R6.64] ;  /* 0x0000000606097981 */ /* 0x002ea4000c1e1900 */
[----:B--2---:R-:W-:-:S05]  /*0390*/  IMAD R9, R12, R17, R9 ;  /* 0x000000110c097224 */ /* 0x004fca00078e0209 */
[----:B0-----:R-:W-:-:S04]  /*03a0*/  IADD3 R8, P0, PT, R9, UR8, RZ ;  /* 0x0000000809087c10 */ /* 0x001fc8000ff1e0ff */
[----:B------:R-:W-:-:S05]  /*03b0*/  LEA.HI.X.SX32 R9, R9, UR9, 0x1, P0 ;  /* 0x0000000909097c11 */ /* 0x000fca00080f0eff */
[----:B------:R-:W2:Y:S01]  /*03c0*/  LDG.E.U8 R8, desc[UR6][R8.64] ;  /* 0x0000000608087981 */ /* 0x000ea2000c1e1100 */
[----:B------:R-:W-:Y:S02]  /*03d0*/  VIMNMX R4, PT, PT, R4, R15, PT ;  /* 0x0000000f04047248 */ /* 0x000fe40003fe0100 */
[----:B--2---:R-:W-:-:S13]  /*03e0*/  ISETP.GT.AND P0, PT, R15, R8, PT ;  /* 0x000000080f00720c */ /* 0x004fda0003f04270 */
[----:B------:R-:W0:Y:S01]  /*03f0*/  @P0 LDC.64 R10, c[0x0][0x3a0] ;  /* 0x0000e800ff0a0b82 */ /* 0x000e220000000a00 */
[----:B------:R1:W-:Y:S01]  /*0400*/  @P0 STG.E desc[UR6][R6.64], R14 ;  /* 0x0000000e06000986 */ /* 0x0003e2000c101906 */
[----:B------:R-:W-:-:S03]  /*0410*/  @P0 IMAD.MOV.U32 R12, RZ, RZ, R13 ;  /* 0x000000ffff0c0224 */ /* 0x000fc600078e000d */
[----:B0-----:R1:W-:Y:S04]  /*0420*/  @P0 STG.E desc[UR6][R10.64], R13 ;  /* 0x0000000d0a000986 */ /* 0x0013e8000c101906 */
.L_x_4:
[----:B0-----:R-:W-:Y:S05]  /*0430*/  BSYNC.RECONVERGENT B2 ;  /* 0x0000000000027941 */ /* 0x001fea0003800200 */
.L_x_3:
[----:B-1----:R-:W-:-:S05]  /*0440*/  VIADD R14, R14, 0x1 ;  /* 0x000000010e0e7836 */ /* 0x002fca0000000000 */
[----:B------:R-:W-:-:S13]  /*0450*/  ISETP.NE.AND P0, PT, R14, R17, PT ;  /* 0x000000110e00720c */ /* 0x000fda0003f05270 */
[----:B------:R-:W-:Y:S05]  /*0460*/  @P0 BRA `(.L_x_6) ;  /* 0xfffffffc008c0947 */ /* 0x000fea000383ffff */
[----:B------:R-:W-:Y:S05]  /*0470*/  BSYNC.RECONVERGENT B1 ;  /* 0x0000000000017941 */ /* 0x000fea0003800200 */
.L_x_2:
[----:B------:R-:W0:Y:S01]  /*0480*/  LDCU UR10, c[0x0][0x394] ;  /* 0x00007280ff0a77ac */ /* 0x000e220008000800 */
[----:B------:R-:W-:-:S05]  /*0490*/  VIADD R13, R13, 0x1 ;  /* 0x000000010d0d7836 */ /* 0x000fca0000000000 */
[----:B0-----:R-:W-:-:S13]  /*04a0*/  ISETP.NE.AND P0, PT, R13, UR10, PT ;  /* 0x0000000a0d007c0c */ /* 0x001fda000bf05270 */
[----:B------:R-:W-:Y:S05]  /*04b0*/  @P0 BRA `(.L_x_7) ;  /* 0xfffffffc00680947 */ /* 0x000fea000383ffff */
.L_x_1:
[----:B------:R-:W-:Y:S05]  /*04c0*/  BSYNC.RECONVERGENT B0 ;  /* 0x0000000000007941 */ /* 0x000fea0003800200 */
.L_x_0:
[----:B------:R-:W0:Y:S02]  /*04d0*/  LDCU.64 UR10, c[0x0][0x388] ;  /* 0x00007100ff0a77ac */ /* 0x000e240008000a00 */
[----:B0-----:R-:W-:Y:S02]  /*04e0*/  IADD3 R2, P0, PT, R5, UR10, RZ ;  /* 0x0000000a05027c10 */ /* 0x001fe4000ff1e0ff */
[----:B------:R-:W-:Y:S02]  /*04f0*/  VIMNMX R5, PT, PT, R4, 0xff, PT ;  /* 0x000000ff04057848 */ /* 0x000fe40003fe0100 */
[----:B------:R-:W-:-:S05]  /*0500*/  IADD3.X R3, PT, PT, R0, UR11, RZ, P0, !PT ;  /* 0x0000000b00037c10 */ /* 0x000fca00087fe4ff */
[----:B------:R-:W-:Y:S01]  /*0510*/  STG.E.U8 desc[UR6][R2.64], R5 ;  /* 0x0000000502007986 */ /* 0x000fe2000c101106 */
[----:B------:R-:W-:Y:S05]  /*0520*/  EXIT ;  /* 0x000000000000794d */ /* 0x000fea0003800000 */
.L_x_5:
[----:B------:R-:W1:Y:S01]  /*0530*/  LDCU.64 UR10, c[0x0][0x388] ;  /* 0x00007100ff0a77ac */ /* 0x000e620008000a00 */
[----:B------:R-:W-:Y:S01]  /*0540*/  IMAD.MOV.U32 R4, RZ, RZ, 0x1 ;  /* 0x00000001ff047424 */ /* 0x000fe200078e00ff */
[----:B-1----:R-:W-:-:S04]  /*0550*/  IADD3 R2, P0, PT, R5, UR10, RZ ;  /* 0x0000000a05027c10 */ /* 0x002fc8000ff1e0ff */
[----:B------:R-:W-:Y:S02]  /*0560*/  IADD3.X R3, PT, PT, R0, UR11, RZ, P0, !PT ;  /* 0x0000000b00037c10 */ /* 0x000fe400087fe4ff */
[----:B------:R-:W-:-:S05]  /*0570*/  PRMT R0, R4, 0x7610, R0 ;  /* 0x0000761004007816 */ /* 0x000fca0000000000 */
[----:B------:R-:W-:Y:S01]  /*0580*/  STG.E.U8 desc[UR6][R2.64], R0 ;  /* 0x0000000002007986 */ /* 0x000fe2000c101106 */
[----:B0-----:R-:W-:Y:S05]  /*0590*/  EXIT ;  /* 0x000000000000794d */ /* 0x001fea0003800000 */
.L_x_8:
[----:B------:R-:W-:-:S00]  /*05a0*/  BRA `(.L_x_8) ;  /* 0xfffffffc00fc7947 */ /* 0x000fc0000383ffff */
[----:B------:R-:W-:-:S00]  /*05b0*/  NOP ;  /* 0x0000000000007918 */ /* 0x000fc00000000000 */
        /* <DEDUP_REMOVED lines=12> */
.L_x_46:


//--------------------- .text._Z12likedtresultPhS_S_S_S_ii --------------------------
	.section	.text._Z12likedtresultPhS_S_S_S_ii,"ax",@progbits
	.align	128
        .global         _Z12likedtresultPhS_S_S_S_ii
        .type           _Z12likedtresultPhS_S_S_S_ii,@function
        .size           _Z12likedtresultPhS_S_S_S_ii,(.L_x_47 - _Z12likedtresultPhS_S_S_S_ii)
        .other          _Z12likedtresultPhS_S_S_S_ii,@"STO_CUDA_ENTRY STV_DEFAULT"
_Z12likedtresultPhS_S_S_S_ii:
.text._Z12likedtresultPhS_S_S_S_ii:
[----:B------:R-:W-:Y:S01]  /*0000*/  LDC R1, c[0x0][0x37c] ;  /* 0x0000df00ff017b82 */ /* 0x000fe20000000800 */
[----:B------:R-:W0:Y:S07]  /*0010*/  S2R R3, SR_TID.X ;  /* 0x0000000000037919 */ /* 0x000e2e0000002100 */
[----:B------:R-:W0:Y:S01]  /*0020*/  S2UR UR4, SR_CTAID.X ;  /* 0x00000000000479c3 */ /* 0x000e220000002500 */
[----:B------:R-:W1:Y:S01]  /*0030*/  LDCU.128 UR8, c[0x0][0x380] ;  /* 0x00007000ff0877ac */ /* 0x000e620008000c00 */
[----:B------:R-:W2:Y:S01]  /*0040*/  S2R R5, SR_TID.Y ;  /* 0x0000000000057919 */ /* 0x000ea20000002200 */
[----:B------:R-:W3:Y:S05]  /*0050*/  LDCU.128 UR12, c[0x0][0x390] ;  /* 0x00007200ff0c77ac */ /* 0x000eea0008000c00 */
[----:B------:R-:W0:Y:S01]  /*0060*/  LDC R0, c[0x0][0x360] ;  /* 0x0000d800ff007b82 */ /* 0x000e220000000800 */
[----:B------:R-:W4:Y:S07]  /*0070*/  LDCU.64 UR6, c[0x0][0x3a0] ;  /* 0x00007400ff0677ac */ /* 0x000f2e0008000a00 */
[----:B------:R-:W2:Y:S08]  /*0080*/  S2UR UR5, SR_CTAID.Y ;  /* 0x00000000000579c3 */ /* 0x000eb00000002600 */
[----:B------:R-:W2:Y:S01]  /*0090*/  LDC R2, c[0x0][0x364] ;  /* 0x0000d900ff027b82 */ /* 0x000ea20000000800 */
[----:B0-----:R-:W-:-:S02]  /*00a0*/  IMAD R0, R0, UR4, R3 ;  /* 0x0000000400007c24 */ /* 0x001fc4000f8e0203 */
[----:B--2---:R-:W-:Y:S01]  /*00b0*/  IMAD R3, R2, UR5, R5 ;  /* 0x0000000502037c24 */ /* 0x004fe2000f8e0205 */
[----:B------:R-:W0:Y:S03]  /*00c0*/  LDCU.64 UR4, c[0x0][0x358] ;  /* 0x00006b00ff0477ac */ /* 0x000e260008000a00 */
[----:B------:R-:W-:-:S05]  /*00d0*/  IMAD R0, R3, 0x1f4, R0 ;  /* 0x000001f403007824 */ /* 0x000fca00078e0200 */
[C---:B-1----:R-:W-:Y:S02]  /*00e0*/  IADD3 R2, P0, PT, R0.reuse, UR8, RZ ;  /* 0x0000000800027c10 */ /* 0x042fe4000ff1e0ff */
[----:B------:R-:W-:Y:S02]  /*00f0*/  SHF.R.S32.HI R11, RZ, 0x1f, R0 ;  /* 0x0000001fff0b7819 */ /* 0x000fe40000011400 */
[C---:B------:R-:W-:Y:S02]  /*0100*/  IADD3 R4, P1, PT, R0.reuse, UR10, RZ ;  /* 0x0000000a00047c10 */ /* 0x040fe4000ff3e0ff */
[C---:B---3--:R-:W-:Y:S02]  /*0110*/  IADD3 R6, P2, PT, R0.reuse, UR12, RZ ;  /* 0x0000000c00067c10 */ /* 0x048fe4000ff5e0ff */
[----:B------:R-:W-:Y:S02]  /*0120*/  IADD3 R8, P3, PT, R0, UR14, RZ ;  /* 0x0000000e00087c10 */ /* 0x000fe4000ff7e0ff */
[----:B------:R-:W-:-:S02]  /*0130*/  IADD3.X R3, PT, PT, R11, UR9, RZ, P0, !PT ;  /* 0x000000090b037c10 */ /* 0x000fc400087fe4ff */
[C---:B------:R-:W-:Y:S02]  /*0140*/  IADD3.X R5, PT, PT, R11.reuse, UR11, RZ, P1, !PT ;  /* 0x0000000b0b057c10 */ /* 0x040fe40008ffe4ff */
[C---:B------:R-:W-:Y:S01]  /*0150*/  IADD3.X R7, PT, PT, R11.reuse, UR13, RZ, P2, !PT ;  /* 0x0000000d0b077c10 */ /* 0x040fe200097fe4ff */
[----:B0-----:R-:W2:Y:S01]  /*0160*/  LDG.E.U8 R2, desc[UR4][R2.64] ;  /* 0x0000000402027981 */ /* 0x001ea2000c1e1100 */
[----:B------:R-:W-:-:S03]  /*0170*/  IADD3.X R9, PT, PT, R11, UR15, RZ, P3, !PT ;  /* 0x0000000f0b097c10 */ /* 0x000fc60009ffe4ff */
[----:B------:R-:W2:Y:S04]  /*0180*/  LDG.E.U8 R4, desc[UR4][R4.64] ;  /* 0x0000000404047981 */ /* 0x000ea8000c1e1100 */
[----:B------:R-:W2:Y:S04]  /*0190*/  LDG.E.U8 R6, desc[UR4][R6.64] ;  /* 0x0000000406067981 */ /* 0x000ea8000c1e1100 */
[----:B------:R-:W3:Y:S01]  /*01a0*/  LDG.E.U8 R8, desc[UR4][R8.64] ;  /* 0x0000000408087981 */ /* 0x000ee2000c1e1100 */
[----:B----4-:R-:W-:-:S04]  /*01b0*/  IADD3 R10, P0, PT, R0, UR6, RZ ;  /* 0x00000006000a7c10 */ /* 0x010fc8000ff1e0ff */
[----:B------:R-:W-:Y:S02]  /*01c0*/  IADD3.X R11, PT, PT, R11, UR7, RZ, P0, !PT ;  /* 0x000000070b0b7c10 */ /* 0x000fe400087fe4ff */
[----:B--2---:R-:W-:-:S04]  /*01d0*/  VIMNMX3.U16x2 R3, R2, R4, R6, PT ;  /* 0x000000040203720f */ /* 0x004fc80003800206 */
[----:B---3--:R-:W-:-:S05]  /*01e0*/  VIMNMX.U16x2 R3, PT, PT, R3, R8, PT ;  /* 0x0000000803037248 */ /* 0x008fca0003fe0200 */
[----:B------:R-:W-:Y:S01]  /*01f0*/  STG.E.U8 desc[UR4][R10.64], R3 ;  /* 0x000000030a007986 */ /* 0x000fe2000c101104 */
[----:B------:R-:W-:Y:S05]  /*0200*/  EXIT ;  /* 0x000000000000794d */ /* 0x000fea0003800000 */
.L_x_9:
        /* <DEDUP_REMOVED lines=15> */
.L_x_47:


//--------------------- .text._Z14down_to_upscanPhS_ii --------------------------
	.section	.text._Z14down_to_upscanPhS_ii,"ax",@progbits
	.align	128
        .global         _Z14down_to_upscanPhS_ii
        .type           _Z14down_to_upscanPhS_ii,@function
        .size           _Z14down_to_upscanPhS_ii,(.L_x_48 - _Z14down_to_upscanPhS_ii)
        .other          _Z14down_to_upscanPhS_ii,@"STO_CUDA_ENTRY STV_DEFAULT"
_Z14down_to_upscanPhS_ii:
.text._Z14down_to_upscanPhS_ii:
[----:B------:R-:W-:Y:S01]  /*0000*/  LDC R1, c[0x0][0x37c] ;  /* 0x0000df00ff017b82 */ /* 0x000fe20000000800 */
[----:B------:R-:W0:Y:S07]  /*0010*/  S2R R3, SR_TID.X ;  /* 0x0000000000037919 */ /* 0x000e2e0000002100 */
[----:B------:R-:W-:Y:S01]  /*0020*/  S2UR UR4, SR_CTAID.Y ;  /* 0x00000000000479c3 */ /* 0x000fe20000002600 */
[----:B------:R-:W1:Y:S01]  /*0030*/  LDCU UR5, c[0x0][0x370] ;  /* 0x00006e00ff0577ac */ /* 0x000e620008000800 */
[----:B------:R-:W2:Y:S06]  /*0040*/  LDCU.64 UR8, c[0x0][0x380] ;  /* 0x00007000ff0877ac */ /* 0x000eac0008000a00 */
[----:B------:R-:W1:Y:S01]  /*0050*/  S2UR UR6, SR_CTAID.X ;  /* 0x00000000000679c3 */ /* 0x000e620000002500 */
[----:B------:R-:W3:Y:S07]  /*0060*/  LDCU.64 UR10, c[0x0][0x358] ;  /* 0x00006b00ff0a77ac */ /* 0x000eee0008000a00 */
[----:B------:R-:W0:Y:S01]  /*0070*/  LDC.64 R6, c[0x0][0x390] ;  /* 0x0000e400ff067b82 */ /* 0x000e220000000a00 */
[----:B-1----:R-:W-:-:S06]  /*0080*/  UIMAD UR4, UR4, UR5, UR6 ;  /* 0x00000005040472a4 */ /* 0x002fcc000f8e0206 */
[----:B0-----:R-:W-:-:S05]  /*0090*/  IMAD R0, R3, R6, UR4 ;  /* 0x0000000403007e24 */ /* 0x001fca000f8e0206 */
[----:B------:R-:W-:Y:S02]  /*00a0*/  SHF.R.S32.HI R8, RZ, 0x1f, R0 ;  /* 0x0000001fff087819 */ /* 0x000fe40000011400 */
[----:B--2---:R-:W-:-:S04]  /*00b0*/  IADD3 R4, P0, PT, R0, UR8, RZ ;  /* 0x0000000800047c10 */ /* 0x004fc8000ff1e0ff */
[----:B------:R-:W-:-:S06]  /*00c0*/  IADD3.X R5, PT, PT, R8, UR9, RZ, P0, !PT ;  /* 0x0000000908057c10 */ /* 0x000fcc00087fe4ff */
[----:B---3--:R-:W2:Y:S01]  /*00d0*/  LDG.E.U8 R5, desc[UR10][R4.64] ;  /* 0x0000000a04057981 */ /* 0x008ea2000c1e1100 */
[----:B------:R-:W0:Y:S01]  /*00e0*/  S2UR UR9, SR_CgaCtaId ;  /* 0x00000000000979c3 */ /* 0x000e220000008800 */
[----:B------:R-:W-:Y:S01]  /*00f0*/  UMOV UR8, 0x400 ;  /* 0x0000040000087882 */ /* 0x000fe20000000000 */
[----:B------:R-:W-:Y:S01]  /*0100*/  LOP3.LUT R2, RZ, R3, RZ, 0x33, !PT ;  /* 0x00000003ff027212 */ /* 0x000fe200078e33ff */
[----:B------:R-:W-:Y:S01]  /*0110*/  BSSY.RECONVERGENT B0, `(.L_x_10) ;  /* 0x000008b000007945 */ /* 0x000fe20003800200 */
[----:B------:R-:W-:-:S03]  /*0120*/  ISETP.NE.AND P0, PT, R7, 0x1, PT ;  /* 0x000000010700780c */ /* 0x000fc60003f05270 */
[----:B------:R-:W-:Y:S01]  /*0130*/  IMAD.IADD R2, R2, 0x1, R7 ;  /* 0x0000000102027824 */ /* 0x000fe200078e0207 */
[----:B------:R-:W-:Y:S01]  /*0140*/  ISETP.NE.OR P0, PT, R3, RZ, !P0 ;  /* 0x000000ff0300720c */ /* 0x000fe20004705670 */
[----:B0-----:R-:W-:-:S09]  /*0150*/  ULEA UR4, UR9, UR8, 0x18 ;  /* 0x0000000809047291 */ /* 0x001fd2000f8ec0ff */
[----:B--2---:R0:W-:Y:S01]  /*0160*/  STS.U8 [R2+UR4], R5 ;  /* 0x0000000502007988 */ /* 0x0041e20008000004 */
[----:B------:R-:W-:Y:S08]  /*0170*/  BAR.SYNC.DEFER_BLOCKING 0x0 ;  /* 0x0000000000007b1d */ /* 0x000ff00000010000 */
[----:B------:R-:W-:Y:S06]  /*0180*/  BAR.SYNC.DEFER_BLOCKING 0x0 ;  /* 0x0000000000007b1d */ /* 0x000fec0000010000 */
[----:B0-----:R-:W-:Y:S05]  /*0190*/  @P0 BRA `(.L_x_11) ;  /* 0x0000000800080947 */ /* 0x001fea0003800000 */
[----:B------:R-:W-:Y:S01]  /*01a0*/  VIADD R3, R7, 0xfffffffe ;  /* 0xfffffffe07037836 */ /* 0x000fe20000000000 */
[----:B------:R-:W-:-:S04]  /*01b0*/  UMOV UR5, 0x1 ;  /* 0x0000000100057882 */ /* 0x000fc80000000000 */
[----:B------:R-:W-:Y:S01]  /*01c0*/  ISETP.GE.U32.AND P0, PT, R3, 0x7, PT ;  /* 0x000000070300780c */ /* 0x000fe20003f06070 */
[----:B------:R-:W-:-:S05]  /*01d0*/  VIADD R3, R7, 0xffffffff ;  /* 0xffffffff07037836 */ /* 0x000fca0000000000 */
[----:B------:R-:W-:-:S07]  /*01e0*/  LOP3.LUT R11, R3, 0x7, RZ, 0xc0, !PT ;  /* 0x00000007030b7812 */ /* 0x000fce00078ec0ff */
[----:B------:R-:W-:Y:S05]  /*01f0*/  @!P0 BRA `(.L_x_12) ;  /* 0x0000000000d88947 */ /* 0x000fea0003800000 */
[----:B------:R-:W-:Y:S01]  /*0200*/  UIADD3 UR5, UPT, UPT, UR8, 0x4c0, URZ ;  /* 0x000004c008057890 */ /* 0x000fe2000fffe0ff */
[----:B------:R-:W-:Y:S01]  /*0210*/  LOP3.LUT R4, R3, 0xfffffff8, RZ, 0xc0, !PT ;  /* 0xfffffff803047812 */ /* 0x000fe200078ec0ff */
[----:B------:R-:W-:Y:S02]  /*0220*/  UMOV UR7, 0x4 ;  /* 0x0000000400077882 */ /* 0x000fe40000000000 */
[----:B------:R-:W-:Y:S02]  /*0230*/  ULEA UR5, UR9, UR5, 0x18 ;  /* 0x0000000509057291 */ /* 0x000fe4000f8ec0ff */
[----:B------:R-:W-:Y:S02]  /*0240*/  IMAD.MOV R4, RZ, RZ, -R4 ;  /* 0x000000ffff047224 */ /* 0x000fe400078e0a04 */
[----:B------:R-:W-:-:S03]  /*0250*/  UIADD3 UR6, UPT, UPT, UR5, 0x4, URZ ;  /* 0x0000000405067890 */ /* 0x000fc6000fffe0ff */
[----:B------:R-:W-:-:S09]  /*0260*/  UMOV UR5, UR4 ;  /* 0x0000000400057c82 */ /* 0x000fd20008000000 */
.L_x_13:
[----:B------:R-:W0:Y:S01]  /*0270*/  LDS.U8 R6, [UR5+0x1] ;  /* 0x00000105ff067984 */ /* 0x000e220008000000 */
[----:B------:R-:W-:Y:S01]  /*0280*/  VIADD R4, R4, 0x8 ;  /* 0x0000000804047836 */ /* 0x000fe20000000000 */
[----:B------:R-:W-:Y:S01]  /*0290*/  UIADD3 UR7, UPT, UPT, UR7, 0x8, URZ ;  /* 0x0000000807077890 */ /* 0x000fe2000fffe0ff */
[----:B0-----:R-:W-:-:S13]  /*02a0*/  ISETP.NE.AND P0, PT, R6, RZ, PT ;  /* 0x000000ff0600720c */ /* 0x001fda0003f05270 */
[----:B------:R-:W0:Y:S02]  /*02b0*/  @P0 LDS.U8 R5, [UR6+-0x4] ;  /* 0xfffffc06ff050984 */ /* 0x000e240008000000 */
[----:B0-----:R-:W-:-:S05]  /*02c0*/  @P0 IMAD.IADD R5, R6, 0x1, R5 ;  /* 0x0000000106050824 */ /* 0x001fca00078e0205 */
[----:B------:R-:W-:Y:S04]  /*02d0*/  @P0 STS.U8 [UR6+-0x3], R5 ;  /* 0xfffffd05ff000988 */ /* 0x000fe80008000006 */
[----:B------:R-:W0:Y:S02]  /*02e0*/  LDS.U8 R7, [UR5+0x2] ;  /* 0x00000205ff077984 */ /* 0x000e240008000000 */
        /* <DEDUP_REMOVED lines=13> */
[----:B------:R-:W-:Y:S04]  /*03c0*/  @P0 STS.U8 [UR6], R5 ;  /* 0x00000005ff000988 */ /* 0x000fe80008000006 */
[----:B------:R-:W0:Y:S02]  /*03d0*/  LDS.U8 R9, [UR5+0x5] ;  /* 0x00000505ff097984 */ /* 0x000e240008000000 */
[----:B0-----:R-:W-:-:S13]  /*03e0*/  ISETP.NE.AND P0, PT, R9, RZ, PT ;  /* 0x000000ff0900720c */ /* 0x001fda0003f05270 */
[----:B------:R-:W0:Y:S02]  /*03f0*/  @P0 LDS.U8 R6, [UR6] ;  /* 0x00000006ff060984 */ /* 0x000e240008000000 */
[----:B0-----:R-:W-:-:S05]  /*0400*/  @P0 IMAD.IADD R6, R9, 0x1, R6 ;  /* 0x0000000109060824 */ /* 0x001fca00078e0206 */
[----:B------:R-:W-:Y:S04]  /*0410*/  @P0 STS.U8 [UR6+0x1], R6 ;  /* 0x00000106ff000988 */ /* 0x000fe80008000006 */
[----:B------:R-:W0:Y:S02]  /*0420*/  LDS.U8 R10, [UR5+0x6] ;  /* 0x00000605ff0a7984 */ /* 0x000e240008000000 */
[----:B0-----:R-:W-:-:S13]  /*0430*/  ISETP.NE.AND P0, PT, R10, RZ, PT ;  /* 0x000000ff0a00720c */ /* 0x001fda0003f05270 */
[----:B------:R-:W0:Y:S02]  /*0440*/  @P0 LDS.U8 R7, [UR6+0x1] ;  /* 0x00000106ff070984 */ /* 0x000e240008000000 */
[----:B0-----:R-:W-:-:S05]  /*0450*/  @P0 IMAD.IADD R7, R10, 0x1, R7 ;  /* 0x000000010a070824 */ /* 0x001fca00078e0207 */
[----:B------:R-:W-:Y:S04]  /*0460*/  @P0 STS.U8 [UR6+0x2], R7 ;  /* 0x00000207ff000988 */ /* 0x000fe80008000006 */
[----:B------:R-:W0:Y:S02]  /*0470*/  LDS.U8 R10, [UR5+0x7] ;  /* 0x00000705ff0a7984 */ /* 0x000e240008000000 */
[----:B0-----:R-:W-:-:S13]  /*0480*/  ISETP.NE.AND P0, PT, R10, RZ, PT ;  /* 0x000000ff0a00720c */ /* 0x001fda0003f05270 */
[----:B------:R-:W0:Y:S02]  /*0490*/  @P0 LDS.U8 R5, [UR6+0x2] ;  /* 0x00000206ff050984 */ /* 0x000e240008000000 */
[----:B0-----:R-:W-:-:S05]  /*04a0*/  @P0 IMAD.IADD R5, R10, 0x1, R5 ;  /* 0x000000010a050824 */ /* 0x001fca00078e0205 */
[----:B------:R-:W-:Y:S04]  /*04b0*/  @P0 STS.U8 [UR6+0x3], R5 ;  /* 0x00000305ff000988 */ /* 0x000fe80008000006 */
[----:B------:R-:W0:Y:S01]  /*04c0*/  LDS.U8 R9, [UR5+0x8] ;  /* 0x00000805ff097984 */ /* 0x000e220008000000 */
[----:B------:R-:W-:Y:S01]  /*04d0*/  UIADD3 UR5, UPT, UPT, UR5, 0x8, URZ ;  /* 0x0000000805057890 */ /* 0x000fe2000fffe0ff */
[----:B0-----:R-:W-:-:S13]  /*04e0*/  ISETP.NE.AND P0, PT, R9, RZ, PT ;  /* 0x000000ff0900720c */ /* 0x001fda0003f05270 */
[----:B------:R-:W0:Y:S02]  /*04f0*/  @P0 LDS.U8 R6, [UR6+0x3] ;  /* 0x00000306ff060984 */ /* 0x000e240008000000 */
[----:B0-----:R-:W-:-:S05]  /*0500*/  @P0 IMAD.IADD R6, R9, 0x1, R6 ;  /* 0x0000000109060824 */ /* 0x001fca00078e0206 */
[----:B------:R0:W-:Y:S01]  /*0510*/  @P0 STS.U8 [UR6+0x4], R6 ;  /* 0x00000406ff000988 */ /* 0x0001e20008000006 */
[----:B------:R-:W-:Y:S01]  /*0520*/  ISETP.NE.AND P0, PT, R4, RZ, PT ;  /* 0x000000ff0400720c */ /* 0x000fe20003f05270 */
[----:B------:R-:W-:-:S12]  /*0530*/  UIADD3 UR6, UPT, UPT, UR6, 0x8, URZ ;  /* 0x0000000806067890 */ /* 0x000fd8000fffe0ff */
[----:B0-----:R-:W-:Y:S05]  /*0540*/  @P0 BRA `(.L_x_13) ;  /* 0xfffffffc00480947 */ /* 0x001fea000383ffff */
[----:B------:R-:W-:-:S12]  /*0550*/  UIADD3 UR5, UPT, UPT, UR7, -0x3, URZ ;  /* 0xfffffffd07057890 */ /* 0x000fd8000fffe0ff */
.L_x_12:
[----:B------:R-:W-:-:S13]  /*0560*/  ISETP.NE.AND P0, PT, R11, RZ, PT ;  /* 0x000000ff0b00720c */ /* 0x000fda0003f05270 */
[----:B------:R-:W-:Y:S05]  /*0570*/  @!P0 BRA `(.L_x_11) ;  /* 0x0000000400108947 */ /* 0x000fea0003800000 */
[----:B------:R-:W-:Y:S02]  /*0580*/  ISETP.GE.U32.AND P1, PT, R11, 0x4, PT ;  /* 0x000000040b00780c */ /* 0x000fe40003f26070 */
[----:B------:R-:W-:-:S04]  /*0590*/  LOP3.LUT R10, R3, 0x3, RZ, 0xc0, !PT ;  /* 0x00000003030a7812 */ /* 0x000fc800078ec0ff */
[----:B------:R-:W-:-:S07]  /*05a0*/  ISETP.NE.AND P0, PT, R10, RZ, PT ;  /* 0x000000ff0a00720c */ /* 0x000fce0003f05270 */
[----:B------:R-:W-:Y:S06]  /*05b0*/  @!P1 BRA `(.L_x_14) ;  /* 0x0000000000709947 */ /* 0x000fec0003800000 */
[----:B------:R-:W0:Y:S01]  /*05c0*/  S2UR UR7, SR_CgaCtaId ;  /* 0x00000000000779c3 */ /* 0x000e220000008800 */
[----:B------:R-:W-:Y:S01]  /*05d0*/  UMOV UR6, 0x400 ;  /* 0x0000040000067882 */ /* 0x000fe20000000000 */
[----:B------:R-:W-:Y:S01]  /*05e0*/  IMAD.U32 R9, RZ, RZ, UR5 ;  /* 0x00000005ff097e24 */ /* 0x000fe2000f8e00ff */
[----:B0-----:R-:W-:Y:S02]  /*05f0*/  ULEA UR12, UR7, UR6, 0x18 ;  /* 0x00000006070c7291 */ /* 0x001fe4000f8ec0ff */
[----:B------:R-:W-:-:S04]  /*0600*/  UIADD3 UR6, UPT, UPT, UR6, 0x4c0, URZ ;  /* 0x000004c006067890 */ /* 0x000fc8000fffe0ff */
[----:B------:R-:W-:-:S03]  /*0610*/  ULEA UR6, UR7, UR6, 0x18 ;  /* 0x0000000607067291 */ /* 0x000fc6000f8ec0ff */
[----:B------:R-:W0:Y:S03]  /*0620*/  LDS.U8 R5, [R9+UR12] ;  /* 0x0000000c09057984 */ /* 0x000e260008000000 */
[----:B------:R-:W-:Y:S01]  /*0630*/  IMAD.U32 R11, RZ, RZ, UR6 ;  /* 0x00000006ff0b7e24 */ /* 0x000fe2000f8e00ff */
[----:B0-----:R-:W-:-:S13]  /*0640*/  ISETP.NE.AND P1, PT, R5, RZ, PT ;  /* 0x000000ff0500720c */ /* 0x001fda0003f25270 */
[----:B------:R-:W0:Y:S02]  /*0650*/  @P1 LDS.U8 R4, [R11+UR5+-0x1] ;  /* 0xffffff050b041984 */ /* 0x000e240008000000 */
[----:B0-----:R-:W-:-:S05]  /*0660*/  @P1 IMAD.IADD R4, R5, 0x1, R4 ;  /* 0x0000000105041824 */ /* 0x001fca00078e0204 */
[----:B------:R-:W-:Y:S04]  /*0670*/  @P1 STS.U8 [R11+UR5], R4 ;  /* 0x000000040b001988 */ /* 0x000fe80008000005 */
[----:B------:R-:W0:Y:S02]  /*0680*/  LDS.U8 R6, [R9+UR12+0x1] ;  /* 0x0000010c09067984 */ /* 0x000e240008000000 */
[----:B0-----:R-:W-:-:S13]  /*0690*/  ISETP.NE.AND P1, PT, R6, RZ, PT ;  /* 0x000000ff0600720c */ /* 0x001fda0003f25270 */
[----:B------:R-:W0:Y:S02]  /*06a0*/  @P1 LDS.U8 R5, [R11+UR5] ;  /* 0x000000050b051984 */ /* 0x000e240008000000 */
[----:B0-----:R-:W-:-:S05]  /*06b0*/  @P1 IMAD.IADD R5, R6, 0x1, R5 ;  /* 0x0000000106051824 */ /* 0x001fca00078e0205 */
[----:B------:R-:W-:Y:S04]  /*06c0*/  @P1 STS.U8 [R11+UR5+0x1], R5 ;  /* 0x000001050b001988 */ /* 0x000fe80008000005 */
[----:B------:R-:W0:Y:S02]  /*06d0*/  LDS.U8 R7, [R9+UR12+0x2] ;  /* 0x0000020c09077984 */ /* 0x000e240008000000 */
[----:B0-----:R-:W-:-:S13]  /*06e0*/  ISETP.NE.AND P1, PT, R7, RZ, PT ;  /* 0x000000ff0700720c */ /* 0x001fda0003f25270 */
[----:B------:R-:W0:Y:S02]  /*06f0*/  @P1 LDS.U8 R6, [R11+UR5+0x1] ;  /* 0x000001050b061984 */ /* 0x000e240008000000 */
[----:B0-----:R-:W-:-:S05]  /*0700*/  @P1 IMAD.IADD R6, R7, 0x1, R6 ;  /* 0x0000000107061824 */ /* 0x001fca00078e0206 */
[----:B------:R-:W-:Y:S04]  /*0710*/  @P1 STS.U8 [R11+UR5+0x2], R6 ;  /* 0x000002060b001988 */ /* 0x000fe80008000005 */
[----:B------:R-:W0:Y:S02]  /*0720*/  LDS.U8 R7, [R9+UR12+0x3] ;  /* 0x0000030c09077984 */ /* 0x000e240008000000 */
[----:B0-----:R-:W-:-:S13]  /*0730*/  ISETP.NE.AND P1, PT, R7, RZ, PT ;  /* 0x000000ff0700720c */ /* 0x001fda0003f25270 */
[----:B------:R-:W0:Y:S02]  /*0740*/  @P1 LDS.U8 R4, [R11+UR5+0x2] ;  /* 0x000002050b041984 */ /* 0x000e240008000000 */
[----:B0-----:R-:W-:-:S05]  /*0750*/  @P1 IMAD.IADD R4, R7, 0x1, R4 ;  /* 0x0000000107041824 */ /* 0x001fca00078e0204 */
[----:B------:R0:W-:Y:S01]  /*0760*/  @P1 STS.U8 [R11+UR5+0x3], R4 ;  /* 0x000003040b001988 */ /* 0x0001e20008000005 */
[----:B------:R-:W-:-:S12]  /*0770*/  UIADD3 UR5, UPT, UPT, UR5, 0x4, URZ ;  /* 0x0000000405057890 */ /* 0x000fd8000fffe0ff */
.L_x_14:
[----:B------:R-:W-:Y:S05]  /*0780*/  @!P0 BRA `(.L_x_11) ;  /* 0x00000000008c8947 */ /* 0x000fea0003800000 */
[----:B------:R-:W-:Y:S02]  /*0790*/  ISETP.NE.AND P1, PT, R10, 0x1, PT ;  /* 0x000000010a00780c */ /* 0x000fe40003f25270 */
[----:B------:R-:W-:-:S04]  /*07a0*/  LOP3.LUT R3, R3, 0x1, RZ, 0xc0, !PT ;  /* 0x0000000103037812 */ /* 0x000fc800078ec0ff */
[----:B------:R-:W-:-:S07]  /*07b0*/  ISETP.NE.U32.AND P0, PT, R3, 0x1, PT ;  /* 0x000000010300780c */ /* 0x000fce0003f05070 */
[----:B------:R-:W-:Y:S06]  /*07c0*/  @!P1 BRA `(.L_x_15) ;  /* 0x0000000000489947 */ /* 0x000fec0003800000 */
[----:B------:R-:W1:Y:S01]  /*07d0*/  S2UR UR7, SR_CgaCtaId ;  /* 0x00000000000779c3 */ /* 0x000e620000008800 */
[----:B------:R-:W-:Y:S01]  /*07e0*/  UMOV UR6, 0x400 ;  /* 0x0000040000067882 */ /* 0x000fe20000000000 */
[----:B------:R-:W-:Y:S01]  /*07f0*/  IMAD.U32 R6, RZ, RZ, UR5 ;  /* 0x00000005ff067e24 */ /* 0x000fe2000f8e00ff */
[----:B-1----:R-:W-:Y:S02]  /*0800*/  ULEA UR12, UR7, UR6, 0x18 ;  /* 0x00000006070c7291 */ /* 0x002fe4000f8ec0ff */
[----:B------:R-:W-:-:S04]  /*0810*/  UIADD3 UR6, UPT, UPT, UR6, 0x4c0, URZ ;  /* 0x000004c006067890 */ /* 0x000fc8000fffe0ff */
[----:B------:R-:W-:-:S03]  /*0820*/  ULEA UR6, UR7, UR6, 0x18 ;  /* 0x0000000607067291 */ /* 0x000fc6000f8ec0ff */
[----:B0-----:R-:W0:Y:S03]  /*0830*/  LDS.U8 R4, [R6+UR12] ;  /* 0x0000000c06047984 */ /* 0x001e260008000000 */
        /* <DEDUP_REMOVED lines=9> */
[----:B------:R1:W-:Y:S01]  /*08d0*/  @P1 STS.U8 [R7+UR5+0x1], R4 ;  /* 0x0000010407001988 */ /* 0x0003e20008000005 */
[----:B------:R-:W-:-:S12]  /*08e0*/  UIADD3 UR5, UPT, UPT, UR5, 0x2, URZ ;  /* 0x0000000205057890 */ /* 0x000fd8000fffe0ff */
.L_x_15:
[----:B------:R-:W-:Y:S05]  /*08f0*/  @P0 BRA `(.L_x_11) ;  /* 0x0000000000300947 */ /* 0x000fea0003800000 */
[----:B------:R-:W2:Y:S01]  /*0900*/  S2R R5, SR_CgaCtaId ;  /* 0x0000000000057919 */ /* 0x000ea20000008800 */
[----:B01----:R-:W-:-:S04]  /*0910*/  MOV R4, 0x400 ;  /* 0x0000040000047802 */ /* 0x003fc80000000f00 */
[----:B--2---:R-:W-:-:S05]  /*0920*/  LEA R3, R5, R4, 0x18 ;  /* 0x0000000405037211 */ /* 0x004fca00078ec0ff */
[----:B------:R-:W-:-:S05]  /*0930*/  VIADD R3, R3, UR5 ;  /* 0x0000000503037c36 */ /* 0x000fca0008000000 */
[----:B------:R-:W0:Y:S02]  /*0940*/  LDS.U8 R6, [R3] ;  /* 0x0000000003067984 */ /* 0x000e240000000000 */
[----:B0-----:R-:W-:-:S13]  /*0950*/  ISETP.NE.AND P0, PT, R6, RZ, PT ;  /* 0x000000ff0600720c */ /* 0x001fda0003f05270 */
[----:B------:R-:W-:-:S05]  /*0960*/  @P0 VIADD R4, R4, 0x4c0 ;  /* 0x000004c004040836 */ /* 0x000fca0000000000 */
[----:B------:R-:W-:-:S05]  /*0970*/  @P0 LEA R4, R5, R4, 0x18 ;  /* 0x0000000405040211 */ /* 0x000fca00078ec0ff */
[----:B------:R-:W-:-:S05]  /*0980*/  @P0 VIADD R4, R4, UR5 ;  /* 0x0000000504040c36 */ /* 0x000fca0008000000 */
[----:B------:R-:W0:Y:S02]  /*0990*/  @P0 LDS.U8 R5, [R4+-0x1] ;  /* 0xffffff0004050984 */ /* 0x000e240000000000 */
[----:B0-----:R-:W-:-:S05]  /*09a0*/  @P0 IMAD.IADD R5, R6, 0x1, R5 ;  /* 0x0000000106050824 */ /* 0x001fca00078e0205 */
[----:B------:R2:W-:Y:S02]  /*09b0*/  @P0 STS.U8 [R4], R5 ;  /* 0x0000000504000388 */ /* 0x0005e40000000000 */
.L_x_11:
[----:B------:R-:W-:Y:S05]  /*09c0*/  BSYNC.RECONVERGENT B0 ;  /* 0x0000000000007941 */ /* 0x000fea0003800200 */
.L_x_10:
[----:B------:R-:W3:Y:S08]  /*09d0*/  S2UR UR6, SR_CgaCtaId ;  /* 0x00000000000679c3 */ /* 0x000ef00000008800 */
[----:B------:R-:W-:Y:S06]  /*09e0*/  BAR.SYNC.DEFER_BLOCKING 0x0 ;  /* 0x0000000000007b1d */ /* 0x000fec0000010000 */
[----:B------:R-:W-:-:S02]  /*09f0*/  UMOV UR5, 0x400 ;  /* 0x0000040000057882 */ /* 0x000fc40000000000 */
[----:B------:R-:W-:-:S04]  /*0a00*/  UIADD3 UR5, UPT, UPT, UR5, 0x4c0, URZ ;  /* 0x000004c005057890 */ /* 0x000fc8000fffe0ff */
[----:B---3--:R-:W-:Y:S01]  /*0a10*/  ULEA UR5, UR6, UR5, 0x18 ;  /* 0x0000000506057291 */ /* 0x008fe2000f8ec0ff */
[----:B------:R-:W0:Y:S08]  /*0a20*/  LDCU.64 UR6, c[0x0][0x388] ;  /* 0x00007100ff0677ac */ /* 0x000e300008000a00 */
[----:B------:R-:W3:Y:S01]  /*0a30*/  LDS.U8 R3, [R2+UR5] ;  /* 0x0000000502037984 */ /* 0x000ee20008000000 */
[----:B012---:R-:W-:-:S04]  /*0a40*/  IADD3 R4, P0, PT, R0, UR6, RZ ;  /* 0x0000000600047c10 */ /* 0x007fc8000ff1e0ff */
[----:B------:R-:W-:-:S05]  /*0a50*/  IADD3.X R5, PT, PT, R8, UR7, RZ, P0, !PT ;  /* 0x0000000708057c10 */ /* 0x000fca00087fe4ff */
[----:B---3--:R-:W-:Y:S01]  /*0a60*/  STG.E.U8 desc[UR10][R4.64], R3 ;  /* 0x0000000304007986 */ /* 0x008fe2000c10110a */
[----:B------:R-:W-:Y:S05]  /*0a70*/  EXIT ;  /* 0x000000000000794d */ /* 0x000fea0003800000 */
.L_x_16:
        /* <DEDUP_REMOVED lines=16> */
.L_x_48:


//--------------------- .text._Z14up_to_downscanPhS_ii --------------------------
	.section	.text._Z14up_to_downscanPhS_ii,"ax",@progbits
	.align	128
        .global         _Z14up_to_downscanPhS_ii
        .type           _Z14up_to_downscanPhS_ii,@function
        .size           _Z14up_to_downscanPhS_ii,(.L_x_49 - _Z14up_to_downscanPhS_ii)
        .other          _Z14up_to_downscanPhS_ii,@"STO_CUDA_ENTRY STV_DEFAULT"
_Z14up_to_downscanPhS_ii:
.text._Z14up_to_downscanPhS_ii:
[----:B------:R-:W-:Y:S01]  /*0000*/  LDC R1, c[0x0][0x37c] ;  /* 0x0000df00ff017b82 */ /* 0x000fe20000000800 */
[----:B------:R-:W0:Y:S07]  /*0010*/  S2R R0, SR_TID.X ;  /* 0x0000000000007919 */ /* 0x000e2e0000002100 */
[----:B------:R-:W-:Y:S01]  /*0020*/  S2UR UR4, SR_CTAID.Y ;  /* 0x00000000000479c3 */ /* 0x000fe20000002600 */
[----:B------:R-:W1:Y:S01]  /*0030*/  LDCU UR5, c[0x0][0x370] ;  /* 0x00006e00ff0577ac */ /* 0x000e620008000800 */
[----:B------:R-:W2:Y:S06]  /*0040*/  LDCU.64 UR8, c[0x0][0x380] ;  /* 0x00007000ff0877ac */ /* 0x000eac0008000a00 */
[----:B------:R-:W1:Y:S01]  /*0050*/  S2UR UR6, SR_CTAID.X ;  /* 0x00000000000679c3 */ /* 0x000e620000002500 */
[----:B------:R-:W3:Y:S07]  /*0060*/  LDCU.64 UR10, c[0x0][0x358] ;  /* 0x00006b00ff0a77ac */ /* 0x000eee0008000a00 */
[----:B------:R-:W0:Y:S01]  /*0070*/  LDC R3, c[0x0][0x390] ;  /* 0x0000e400ff037b82 */ /* 0x000e220000000800 */
[----:B-1----:R-:W-:-:S06]  /*0080*/  UIMAD UR4, UR4, UR5, UR6 ;  /* 0x00000005040472a4 */ /* 0x002fcc000f8e0206 */
[----:B0-----:R-:W-:Y:S02]  /*0090*/  IMAD R2, R0, R3, UR4 ;  /* 0x0000000400027e24 */ /* 0x001fe4000f8e0203 */
[----:B------:R-:W0:Y:S03]  /*00a0*/  LDC R3, c[0x0][0x394] ;  /* 0x0000e500ff037b82 */ /* 0x000e260000000800 */
[----:B------:R-:W-:Y:S02]  /*00b0*/  SHF.R.S32.HI R8, RZ, 0x1f, R2 ;  /* 0x0000001fff087819 */ /* 0x000fe40000011402 */
[----:B--2---:R-:W-:-:S04]  /*00c0*/  IADD3 R4, P0, PT, R2, UR8, RZ ;  /* 0x0000000802047c10 */ /* 0x004fc8000ff1e0ff */
[----:B------:R-:W-:-:S06]  /*00d0*/  IADD3.X R5, PT, PT, R8, UR9, RZ, P0, !PT ;  /* 0x0000000908057c10 */ /* 0x000fcc00087fe4ff */
[----:B---3--:R-:W2:Y:S01]  /*00e0*/  LDG.E.U8 R5, desc[UR10][R4.64] ;  /* 0x0000000a04057981 */ /* 0x008ea2000c1e1100 */
[----:B------:R-:W1:Y:S01]  /*00f0*/  S2UR UR9, SR_CgaCtaId ;  /* 0x00000000000979c3 */ /* 0x000e620000008800 */
[----:B------:R-:W-:Y:S01]  /*0100*/  UMOV UR8, 0x400 ;  /* 0x0000040000087882 */ /* 0x000fe20000000000 */
[----:B------:R-:W-:Y:S01]  /*0110*/  BSSY.RECONVERGENT B0, `(.L_x_17) ;  /* 0x0000089000007945 */ /* 0x000fe20003800200 */
[----:B0-----:R-:W-:-:S04]  /*0120*/  ISETP.NE.AND P0, PT, R3, 0x1, PT ;  /* 0x000000010300780c */ /* 0x001fc80003f05270 */
[----:B------:R-:W-:Y:S01]  /*0130*/  ISETP.NE.OR P0, PT, R0, RZ, !P0 ;  /* 0x000000ff0000720c */ /* 0x000fe20004705670 */
[----:B-1----:R-:W-:-:S09]  /*0140*/  ULEA UR4, UR9, UR8, 0x18 ;  /* 0x0000000809047291 */ /* 0x002fd2000f8ec0ff */
[----:B--2---:R0:W-:Y:S01]  /*0150*/  STS.U8 [R0+UR4], R5 ;  /* 0x0000000500007988 */ /* 0x0041e20008000004 */
[----:B------:R-:W-:Y:S06]  /*0160*/  BAR.SYNC.DEFER_BLOCKING 0x0 ;  /* 0x0000000000007b1d */ /* 0x000fec0000010000 */
[----:B------:R-:W-:Y:S05]  /*0170*/  @P0 BRA `(.L_x_18) ;  /* 0x0000000800080947 */ /* 0x000fea0003800000 */
[C---:B------:R-:W-:Y:S01]  /*0180*/  VIADD R4, R3.reuse, 0xfffffffe ;  /* 0xfffffffe03047836 */ /* 0x040fe20000000000 */
[----:B------:R-:W-:Y:S01]  /*0190*/  UMOV UR5, 0x1 ;  /* 0x0000000100057882 */ /* 0x000fe20000000000 */
[----:B------:R-:W-:-:S03]  /*01a0*/  VIADD R3, R3, 0xffffffff ;  /* 0xffffffff03037836 */ /* 0x000fc60000000000 */
[----:B------:R-:W-:Y:S02]  /*01b0*/  ISETP.GE.U32.AND P0, PT, R4, 0x7, PT ;  /* 0x000000070400780c */ /* 0x000fe40003f06070 */
[----:B------:R-:W-:-:S11]  /*01c0*/  LOP3.LUT R11, R3, 0x7, RZ, 0xc0, !PT ;  /* 0x00000007030b7812 */ /* 0x000fd600078ec0ff */
        /* <DEDUP_REMOVED lines=8> */
.L_x_20:
[----:B------:R-:W1:Y:S01]  /*0250*/  LDS.U8 R6, [UR5+0x1] ;  /* 0x00000105ff067984 */ /* 0x000e620008000000 */
[----:B------:R-:W-:Y:S01]  /*0260*/  VIADD R4, R4, 0x8 ;  /* 0x0000000804047836 */ /* 0x000fe20000000000 */
[----:B------:R-:W-:Y:S01]  /*0270*/  UIADD3 UR7, UPT, UPT, UR7, 0x8, URZ ;  /* 0x0000000807077890 */ /* 0x000fe2000fffe0ff */
[----:B-1----:R-:W-:-:S13]  /*0280*/  ISETP.NE.AND P0, PT, R6, RZ, PT ;  /* 0x000000ff0600720c */ /* 0x002fda0003f05270 */
[----:B0-----:R-:W0:Y:S02]  /*0290*/  @P0 LDS.U8 R5, [UR6+-0x4] ;  /* 0xfffffc06ff050984 */ /* 0x001e240008000000 */
        /* <DEDUP_REMOVED lines=40> */
[----:B-1----:R-:W-:Y:S05]  /*0520*/  @P0 BRA `(.L_x_20) ;  /* 0xfffffffc00480947 */ /* 0x002fea000383ffff */
[----:B------:R-:W-:-:S12]  /*0530*/  UIADD3 UR5, UPT, UPT, UR7, -0x3, URZ ;  /* 0xfffffffd07057890 */ /* 0x000fd8000fffe0ff */
.L_x_19:
[----:B------:R-:W-:-:S13]  /*0540*/  ISETP.NE.AND P0, PT, R11, RZ, PT ;  /* 0x000000ff0b00720c */ /* 0x000fda0003f05270 */
[----:B------:R-:W-:Y:S05]  /*0550*/  @!P0 BRA `(.L_x_18) ;  /* 0x0000000400108947 */ /* 0x000fea0003800000 */
[----:B------:R-:W-:Y:S02]  /*0560*/  ISETP.GE.U32.AND P1, PT, R11, 0x4, PT ;  /* 0x000000040b00780c */ /* 0x000fe40003f26070 */
[----:B------:R-:W-:-:S04]  /*0570*/  LOP3.LUT R10, R3, 0x3, RZ, 0xc0, !PT ;  /* 0x00000003030a7812 */ /* 0x000fc800078ec0ff */
[----:B------:R-:W-:-:S07]  /*0580*/  ISETP.NE.AND P0, PT, R10, RZ, PT ;  /* 0x000000ff0a00720c */ /* 0x000fce0003f05270 */
        /* <DEDUP_REMOVED lines=29> */
.L_x_21:
[----:B------:R-:W-:Y:S05]  /*0760*/  @!P0 BRA `(.L_x_18) ;  /* 0x00000000008c8947 */ /* 0x000fea0003800000 */
[----:B------:R-:W-:Y:S02]  /*0770*/  ISETP.NE.AND P1, PT, R10, 0x1, PT ;  /* 0x000000010a00780c */ /* 0x000fe40003f25270 */
[----:B------:R-:W-:-:S04]  /*0780*/  LOP3.LUT R3, R3, 0x1, RZ, 0xc0, !PT ;  /* 0x0000000103037812 */ /* 0x000fc800078ec0ff */
[----:B------:R-:W-:-:S07]  /*0790*/  ISETP.NE.U32.AND P0, PT, R3, 0x1, PT ;  /* 0x000000010300780c */ /* 0x000fce0003f05070 */
[----:B------:R-:W-:Y:S06]  /*07a0*/  @!P1 BRA `(.L_x_22) ;  /* 0x0000000000489947 */ /* 0x000fec0003800000 */
[----:B------:R-:W2:Y:S01]  /*07b0*/  S2UR UR7, SR_CgaCtaId ;  /* 0x00000000000779c3 */ /* 0x000ea20000008800 */
[----:B------:R-:W-:Y:S01]  /*07c0*/  UMOV UR6, 0x400 ;  /* 0x0000040000067882 */ /* 0x000fe20000000000 */
[----:B------:R-:W-:Y:S01]  /*07d0*/  IMAD.U32 R6, RZ, RZ, UR5 ;  /* 0x00000005ff067e24 */ /* 0x000fe2000f8e00ff */
[----:B--2---:R-:W-:Y:S02]  /*07e0*/  ULEA UR12, UR7, UR6, 0x18 ;  /* 0x00000006070c7291 */ /* 0x004fe4000f8ec0ff */
[----:B------:R-:W-:-:S04]  /*07f0*/  UIADD3 UR6, UPT, UPT, UR6, 0x4c0, URZ ;  /* 0x000004c006067890 */ /* 0x000fc8000fffe0ff */
[----:B------:R-:W-:-:S03]  /*0800*/  ULEA UR6, UR7, UR6, 0x18 ;  /* 0x0000000607067291 */ /* 0x000fc6000f8ec0ff */
[----:B-1----:R-:W1:Y:S03]  /*0810*/  LDS.U8 R4, [R6+UR12] ;  /* 0x0000000c06047984 */ /* 0x002e660008000000 */
[----:B------:R-:W-:Y:S01]  /*0820*/  IMAD.U32 R7, RZ, RZ, UR6 ;  /* 0x00000006ff077e24 */ /* 0x000fe2000f8e00ff */
[----:B-1----:R-:W-:-:S13]  /*0830*/  ISETP.NE.AND P1, PT, R4, RZ, PT ;  /* 0x000000ff0400720c */ /* 0x002fda0003f25270 */
[----:B------:R-:W1:Y:S02]  /*0840*/  @P1 LDS.U8 R3, [R7+UR5+-0x1] ;  /* 0xffffff0507031984 */ /* 0x000e640008000000 */
[----:B-1----:R-:W-:-:S05]  /*0850*/  @P1 IMAD.IADD R3, R4, 0x1, R3 ;  /* 0x0000000104031824 */ /* 0x002fca00078e0203 */
[----:B------:R-:W-:Y:S04]  /*0860*/  @P1 STS.U8 [R7+UR5], R3 ;  /* 0x0000000307001988 */ /* 0x000fe80008000005 */
[----:B0-----:R-:W0:Y:S02]  /*0870*/  LDS.U8 R5, [R6+UR12+0x1] ;  /* 0x0000010c06057984 */ /* 0x001e240008000000 */
[----:B0-----:R-:W-:-:S13]  /*0880*/  ISETP.NE.AND P1, PT, R5, RZ, PT ;  /* 0x000000ff0500720c */ /* 0x001fda0003f25270 */
[----:B------:R-:W0:Y:S02]  /*0890*/  @P1 LDS.U8 R4, [R7+UR5] ;  /* 0x0000000507041984 */ /* 0x000e240008000000 */
[----:B0-----:R-:W-:-:S05]  /*08a0*/  @P1 IMAD.IADD R4, R5, 0x1, R4 ;  /* 0x0000000105041824 */ /* 0x001fca00078e0204 */
[----:B------:R2:W-:Y:S01]  /*08b0*/  @P1 STS.U8 [R7+UR5+0x1], R4 ;  /* 0x0000010407001988 */ /* 0x0005e20008000005 */
[----:B------:R-:W-:-:S12]  /*08c0*/  UIADD3 UR5, UPT, UPT, UR5, 0x2, URZ ;  /* 0x0000000205057890 */ /* 0x000fd8000fffe0ff */
.L_x_22:
[----:B------:R-:W-:Y:S05]  /*08d0*/  @P0 BRA `(.L_x_18) ;  /* 0x0000000000300947 */ /* 0x000fea0003800000 */
[----:B0-----:R-:W0:Y:S01]  /*08e0*/  S2R R5, SR_CgaCtaId ;  /* 0x0000000000057919 */ /* 0x001e220000008800 */
[----:B-12---:R-:W-:-:S04]  /*08f0*/  MOV R4, 0x400 ;  /* 0x0000040000047802 */ /* 0x006fc80000000f00 */
[----:B0-----:R-:W-:-:S05]  /*0900*/  LEA R3, R5, R4, 0x18 ;  /* 0x0000000405037211 */ /* 0x001fca00078ec0ff */
        /* <DEDUP_REMOVED lines=9> */
.L_x_18:
[----:B------:R-:W-:Y:S05]  /*09a0*/  BSYNC.RECONVERGENT B0 ;  /* 0x0000000000007941 */ /* 0x000fea0003800200 */
.L_x_17:
[----:B------:R-:W4:Y:S08]  /*09b0*/  S2UR UR6, SR_CgaCtaId ;  /* 0x00000000000679c3 */ /* 0x000f300000008800 */
[----:B------:R-:W-:Y:S06]  /*09c0*/  BAR.SYNC.DEFER_BLOCKING 0x0 ;  /* 0x0000000000007b1d */ /* 0x000fec0000010000 */
[----:B------:R-:W-:-:S02]  /*09d0*/  UMOV UR5, 0x400 ;  /* 0x0000040000057882 */ /* 0x000fc40000000000 */
[----:B------:R-:W-:-:S04]  /*09e0*/  UIADD3 UR5, UPT, UPT, UR5, 0x4c0, URZ ;  /* 0x000004c005057890 */ /* 0x000fc8000fffe0ff */
[----:B----4-:R-:W-:Y:S01]  /*09f0*/  ULEA UR5, UR6, UR5, 0x18 ;  /* 0x0000000506057291 */ /* 0x010fe2000f8ec0ff */
[----:B------:R-:W4:Y:S08]  /*0a00*/  LDCU.64 UR6, c[0x0][0x388] ;  /* 0x00007100ff0677ac */ /* 0x000f300008000a00 */
[----:B0--3--:R-:W0:Y:S01]  /*0a10*/  LDS.U8 R5, [R0+UR5] ;  /* 0x0000000500057984 */ /* 0x009e220008000000 */
[----:B----4-:R-:W-:-:S04]  /*0a20*/  IADD3 R2, P0, PT, R2, UR6, RZ ;  /* 0x0000000602027c10 */ /* 0x010fc8000ff1e0ff */
[----:B------:R-:W-:-:S05]  /*0a30*/  IADD3.X R3, PT, PT, R8, UR7, RZ, P0, !PT ;  /* 0x0000000708037c10 */ /* 0x000fca00087fe4ff */
[----:B0-----:R-:W-:Y:S01]  /*0a40*/  STG.E.U8 desc[UR10][R2.64], R5 ;  /* 0x0000000502007986 */ /* 0x001fe2000c10110a */
[----:B------:R-:W-:Y:S05]  /*0a50*/  EXIT ;  /* 0x000000000000794d */ /* 0x000fea0003800000 */
.L_x_23:
        /* <DEDUP_REMOVED lines=10> */
.L_x_49:


//--------------------- .text._Z17right_to_leftpassPhS_ii --------------------------
	.section	.text._Z17right_to_leftpassPhS_ii,"ax",@progbits
	.align	128
        .global         _Z17right_to_leftpassPhS_ii
        .type           _Z17right_to_leftpassPhS_ii,@function
        .size           _Z17right_to_leftpassPhS_ii,(.L_x_50 - _Z17right_to_leftpassPhS_ii)
        .other          _Z17right_to_leftpassPhS_ii,@"STO_CUDA_ENTRY STV_DEFAULT"
_Z17right_to_leftpassPhS_ii:
.text._Z17right_to_leftpassPhS_ii:
[----:B------:R-:W-:Y:S01]  /*0000*/  LDC R1, c[0x0][0x37c] ;  /* 0x0000df00ff017b82 */ /* 0x000fe20000000800 */
[----:B------:R-:W0:Y:S07]  /*0010*/  S2R R0, SR_TID.X ;  /* 0x0000000000007919 */ /* 0x000e2e0000002100 */
[----:B------:R-:W0:Y:S01]  /*0020*/  LDC R9, c[0x0][0x390] ;  /* 0x0000e400ff097b82 */ /* 0x000e220000000800 */
[----:B------:R-:W1:Y:S01]  /*0030*/  LDCU.64 UR8, c[0x0][0x358] ;  /* 0x00006b00ff0877ac */ /* 0x000e620008000a00 */
[----:B------:R-:W-:Y:S01]  /*0040*/  BSSY.RECONVERGENT B0, `(.L_x_24) ;  /* 0x0000014000007945 */ /* 0x000fe20003800200 */
[----:B------:R-:W2:Y:S01]  /*0050*/  LDCU.64 UR4, c[0x0][0x380] ;  /* 0x00007000ff0477ac */ /* 0x000ea20008000a00 */
[----:B0-----:R-:W-:-:S13]  /*0060*/  ISETP.GE.AND P0, PT, R0, R9, PT ;  /* 0x000000090000720c */ /* 0x001fda0003f06270 */
[----:B-12---:R-:W-:Y:S05]  /*0070*/  @P0 BRA `(.L_x_25) ;  /* 0x0000000000400947 */ /* 0x006fea0003800000 */
[----:B------:R-:W0:Y:S01]  /*0080*/  S2R R3, SR_CgaCtaId ;  /* 0x0000000000037919 */ /* 0x000e220000008800 */
[----:B------:R-:W1:Y:S01]  /*0090*/  LDC R8, c[0x0][0x360] ;  /* 0x0000d800ff087b82 */ /* 0x000e620000000800 */
[----:B------:R-:W-:Y:S01]  /*00a0*/  MOV R2, 0x400 ;  /* 0x0000040000027802 */ /* 0x000fe20000000f00 */
[----:B------:R-:W-:Y:S01]  /*00b0*/  IMAD.MOV.U32 R5, RZ, RZ, R0 ;  /* 0x000000ffff057224 */ /* 0x000fe200078e0000 */
[----:B------:R-:W2:Y:S02]  /*00c0*/  S2R R6, SR_CTAID.Y ;  /* 0x0000000000067919 */ /* 0x000ea40000002600 */
[----:B0-----:R-:W-:-:S07]  /*00d0*/  LEA R4, R3, R2, 0x18 ;  /* 0x0000000203047211 */ /* 0x001fce00078ec0ff */
.L_x_26:
[----:B--2---:R-:W-:-:S05]  /*00e0*/  IMAD R3, R6, R9, R5 ;  /* 0x0000000906037224 */ /* 0x004fca00078e0205 */
[----:B0-----:R-:W-:-:S04]  /*00f0*/  IADD3 R2, P0, PT, R3, UR4, RZ ;  /* 0x0000000403027c10 */ /* 0x001fc8000ff1e0ff */
[----:B------:R-:W-:-:S05]  /*0100*/  LEA.HI.X.SX32 R3, R3, UR5, 0x1, P0 ;  /* 0x0000000503037c11 */ /* 0x000fca00080f0eff */
[----:B------:R-:W2:Y:S01]  /*0110*/  LDG.E.U8 R2, desc[UR8][R2.64] ;  /* 0x0000000802027981 */ /* 0x000ea2000c1e1100 */
[----:B------:R-:W-:Y:S01]  /*0120*/  LOP3.LUT R7, RZ, R5, RZ, 0x33, !PT ;  /* 0x00000005ff077212 */ /* 0x000fe200078e33ff */
[----:B-1----:R-:W-:-:S03]  /*0130*/  IMAD.IADD R5, R8, 0x1, R5 ;  /* 0x0000000108057824 */ /* 0x002fc600078e0205 */
[-C--:B------:R-:W-:Y:S02]  /*0140*/  IADD3 R7, PT, PT, R4, R9.reuse, R7 ;  /* 0x0000000904077210 */ /* 0x080fe40007ffe007 */
[----:B------:R-:W-:-:S03]  /*0150*/  ISETP.GE.AND P0, PT, R5, R9, PT ;  /* 0x000000090500720c */ /* 0x000fc60003f06270 */
[----:B--2---:R0:W-:Y:S10]  /*0160*/  STS.U8 [R7], R2 ;  /* 0x0000000207007388 */ /* 0x0041f40000000000 */
[----:B------:R-:W-:Y:S05]  /*0170*/  @!P0 BRA `(.L_x_26) ;  /* 0xfffffffc00d88947 */ /* 0x000fea000383ffff */
.L_x_25:
[----:B------:R-:W-:Y:S05]  /*0180*/  BSYNC.RECONVERGENT B0 ;  /* 0x0000000000007941 */ /* 0x000fea0003800200 */
.L_x_24:
[----:B------:R-:W-:Y:S01]  /*0190*/  BAR.SYNC.DEFER_BLOCKING 0x0 ;  /* 0x0000000000007b1d */ /* 0x000fe20000010000 */
[----:B------:R-:W-:-:S04]  /*01a0*/  ISETP.NE.AND P0, PT, R9, 0x1, PT ;  /* 0x000000010900780c */ /* 0x000fc80003f05270 */
[----:B------:R-:W-:Y:S01]  /*01b0*/  ISETP.NE.OR P0, PT, R0, RZ, !P0 ;  /* 0x000000ff0000720c */ /* 0x000fe20004705670 */
[----:B------:R-:W-:-:S12]  /*01c0*/  BSSY.RECONVERGENT B0, `(.L_x_27) ;  /* 0x0000086000007945 */ /* 0x000fd80003800200 */
[----:B------:R-:W-:Y:S05]  /*01d0*/  @P0 BRA `(.L_x_28) ;  /* 0x0000000800100947 */ /* 0x000fea0003800000 */
[----:B0-----:R-:W-:Y:S01]  /*01e0*/  VIADD R2, R9, 0xfffffffe ;  /* 0xfffffffe09027836 */ /* 0x001fe20000000000 */
[----:B------:R-:W-:-:S04]  /*01f0*/  UMOV UR4, 0x1 ;  /* 0x0000000100047882 */ /* 0x000fc80000000000 */
[----:B------:R-:W-:Y:S01]  /*0200*/  ISETP.GE.U32.AND P0, PT, R2, 0x7, PT ;  /* 0x000000070200780c */ /* 0x000fe20003f06070 */
[----:B------:R-:W-:-:S05]  /*0210*/  VIADD R2, R9, 0xffffffff ;  /* 0xffffffff09027836 */ /* 0x000fca0000000000 */
[----:B------:R-:W-:-:S07]  /*0220*/  LOP3.LUT R9, R2, 0x7, RZ, 0xc0, !PT ;  /* 0x0000000702097812 */ /* 0x000fce00078ec0ff */
[----:B------:R-:W-:Y:S05]  /*0230*/  @!P0 BRA `(.L_x_29) ;  /* 0x0000000000e08947 */ /* 0x000fea0003800000 */
[----:B------:R-:W0:Y:S01]  /*0240*/  S2UR UR6, SR_CgaCtaId ;  /* 0x00000000000679c3 */ /* 0x000e220000008800 */
[----:B------:R-:W-:Y:S01]  /*0250*/  UMOV UR5, 0x400 ;  /* 0x0000040000057882 */ /* 0x000fe20000000000 */
[----:B------:R-:W-:Y:S01]  /*0260*/  LOP3.LUT R3, R2, 0xfffffff8, RZ, 0xc0, !PT ;  /* 0xfffffff802037812 */ /* 0x000fe200078ec0ff */
[----:B------:R-:W-:-:S04]  /*0270*/  UIADD3 UR4, UPT, UPT, UR5, 0x1f4, URZ ;  /* 0x000001f405047890 */ /* 0x000fc8000fffe0ff */
[----:B------:R-:W-:Y:S01]  /*0280*/  IMAD.MOV R3, RZ, RZ, -R3 ;  /* 0x000000ffff037224 */ /* 0x000fe200078e0a03 */
[----:B0-----:R-:W-:Y:S02]  /*0290*/  ULEA UR4, UR6, UR4, 0x18 ;  /* 0x0000000406047291 */ /* 0x001fe4000f8ec0ff */
[----:B------:R-:W-:Y:S02]  /*02a0*/  ULEA UR5, UR6, UR5, 0x18 ;  /* 0x0000000506057291 */ /* 0x000fe4000f8ec0ff */
[----:B------:R-:W-:Y:S01]  /*02b0*/  UIADD3 UR4, UPT, UPT, UR4, 0x4, URZ ;  /* 0x0000000404047890 */ /* 0x000fe2000fffe0ff */
[----:B------:R-:W-:-:S11]  /*02c0*/  UMOV UR6, 0x4 ;  /* 0x0000000400067882 */ /* 0x000fd60000000000 */
.L_x_30:
        /* <DEDUP_REMOVED lines=47> */
.L_x_29:
        /* <DEDUP_REMOVED lines=34> */
.L_x_31:
        /* <DEDUP_REMOVED lines=23> */
.L_x_32:
        /* <DEDUP_REMOVED lines=13> */
.L_x_28:
[----:B------:R-:W-:Y:S05]  /*0a20*/  BSYNC.RECONVERGENT B0 ;  /* 0x0000000000007941 */ /* 0x000fea0003800200 */
.L_x_27:
[----:B------:R-:W3:Y:S01]  /*0a30*/  LDCU UR5, c[0x0][0x390] ;  /* 0x00007200ff0577ac */ /* 0x000ee20008000800 */
[----:B------:R-:W-:Y:S01]  /*0a40*/  BAR.SYNC.DEFER_BLOCKING 0x0 ;  /* 0x0000000000007b1d */ /* 0x000fe20000010000 */
[----:B---3--:R-:W-:-:S13]  /*0a50*/  ISETP.GE.AND P0, PT, R0, UR5, PT ;  /* 0x0000000500007c0c */ /* 0x008fda000bf06270 */
[----:B------:R-:W-:Y:S05]  /*0a60*/  @P0 EXIT ;  /* 0x000000000000094d */ /* 0x000fea0003800000 */
[----:B012---:R-:W0:Y:S01]  /*0a70*/  S2R R3, SR_CgaCtaId ;  /* 0x0000000000037919 */ /* 0x007e220000008800 */
[----:B------:R-:W-:Y:S01]  /*0a80*/  MOV R2, 0x400 ;  /* 0x0000040000027802 */ /* 0x000fe20000000f00 */
[----:B------:R-:W1:Y:S01]  /*0a90*/  LDCU UR4, c[0x0][0x360] ;  /* 0x00006c00ff0477ac */ /* 0x000e620008000800 */
[----:B------:R-:W2:Y:S03]  /*0aa0*/  S2R R7, SR_CTAID.Y ;  /* 0x0000000000077919 */ /* 0x000ea60000002600 */
[----:B------:R-:W-:Y:S01]  /*0ab0*/  VIADD R2, R2, 0x1f4 ;  /* 0x000001f402027836 */ /* 0x000fe20000000000 */
[----:B------:R-:W3:Y:S04]  /*0ac0*/  LDCU.64 UR6, c[0x0][0x388] ;  /* 0x00007100ff0677ac */ /* 0x000ee80008000a00 */
[----:B01-3--:R-:W-:-:S07]  /*0ad0*/  LEA R9, R3, R2, 0x18 ;  /* 0x0000000203097211 */ /* 0x00bfce00078ec0ff */
.L_x_33:
[----:B0-----:R-:W-:Y:S01]  /*0ae0*/  LOP3.LUT R2, RZ, R0, RZ, 0x33, !PT ;  /* 0x00000000ff027212 */ /* 0x001fe200078e33ff */
[----:B--2---:R-:W-:Y:S02]  /*0af0*/  IMAD R3, R7, UR5, R0 ;  /* 0x0000000507037c24 */ /* 0x004fe4000f8e0200 */
[----:B------:R-:W-:Y:S01]  /*0b00*/  VIADD R0, R0, UR4 ;  /* 0x0000000400007c36 */ /* 0x000fe20008000000 */
[----:B------:R-:W-:Y:S02]  /*0b10*/  IADD3 R4, PT, PT, R9, UR5, R2 ;  /* 0x0000000509047c10 */ /* 0x000fe4000fffe002 */
[----:B------:R-:W-:-:S03]  /*0b20*/  IADD3 R2, P0, PT, R3, UR6, RZ ;  /* 0x0000000603027c10 */ /* 0x000fc6000ff1e0ff */
[----:B------:R-:W0:Y:S01]  /*0b30*/  LDS.U8 R5, [R4] ;  /* 0x0000000004057984 */ /* 0x000e220000000000 */
[----:B------:R-:W-:Y:S02]  /*0b40*/  LEA.HI.X.SX32 R3, R3, UR7, 0x1, P0 ;  /* 0x0000000703037c11 */ /* 0x000fe400080f0eff */
[----:B------:R-:W-:-:S03]  /*0b50*/  ISETP.GE.AND P0, PT, R0, UR5, PT ;  /* 0x0000000500007c0c */ /* 0x000fc6000bf06270 */
[----:B0-----:R0:W-:Y:S10]  /*0b60*/  STG.E.U8 desc[UR8][R2.64], R5 ;  /* 0x0000000502007986 */ /* 0x0011f4000c101108 */
[----:B------:R-:W-:Y:S05]  /*0b70*/  @!P0 BRA `(.L_x_33) ;  /* 0xfffffffc00d88947 */ /* 0x000fea000383ffff */
[----:B------:R-:W-:Y:S05]  /*0b80*/  EXIT ;  /* 0x000000000000794d */ /* 0x000fea0003800000 */
.L_x_34:
        /* <DEDUP_REMOVED lines=15> */
.L_x_50:


//--------------------- .text._Z17left_to_rightpassPhS_ii --------------------------
	.section	.text._Z17left_to_rightpassPhS_ii,"ax",@progbits
	.align	128
        .global         _Z17left_to_rightpassPhS_ii
        .type           _Z17left_to_rightpassPhS_ii,@function
        .size           _Z17left_to_rightpassPhS_ii,(.L_x_51 - _Z17left_to_rightpassPhS_ii)
        .other          _Z17left_to_rightpassPhS_ii,@"STO_CUDA_ENTRY STV_DEFAULT"
_Z17left_to_rightpassPhS_ii:
.text._Z17left_to_rightpassPhS_ii:
        /* <DEDUP_REMOVED lines=14> */
.L_x_37:
[----:B--2---:R-:W-:-:S05]  /*00e0*/  IMAD R3, R6, R9, R5 ;  /* 0x0000000906037224 */ /* 0x004fca00078e0205 */
[----:B0-----:R-:W-:-:S04]  /*00f0*/  IADD3 R2, P0, PT, R3, UR4, RZ ;  /* 0x0000000403027c10 */ /* 0x001fc8000ff1e0ff */
[----:B------:R-:W-:-:S05]  /*0100*/  LEA.HI.X.SX32 R3, R3, UR5, 0x1, P0 ;  /* 0x0000000503037c11 */ /* 0x000fca00080f0eff */
[----:B------:R-:W2:Y:S01]  /*0110*/  LDG.E.U8 R2, desc[UR8][R2.64] ;  /* 0x0000000802027981 */ /* 0x000ea2000c1e1100 */
[--C-:B------:R-:W-:Y:S02]  /*0120*/  IMAD.IADD R7, R4, 0x1, R5.reuse ;  /* 0x0000000104077824 */ /* 0x100fe400078e0205 */
[----:B-1----:R-:W-:-:S05]  /*0130*/  IMAD.IADD R5, R8, 0x1, R5 ;  /* 0x0000000108057824 */ /* 0x002fca00078e0205 */
[----:B------:R-:W-:Y:S01]  /*0140*/  ISETP.GE.AND P0, PT, R5, R9, PT ;  /* 0x000000090500720c */ /* 0x000fe20003f06270 */
[----:B--2---:R0:W-:-:S12]  /*0150*/  STS.U8 [R7], R2 ;  /* 0x0000000207007388 */ /* 0x0041d80000000000 */
[----:B------:R-:W-:Y:S05]  /*0160*/  @!P0 BRA `(.L_x_37) ;  /* 0xfffffffc00dc8947 */ /* 0x000fea000383ffff */
.L_x_36:
[----:B------:R-:W-:Y:S05]  /*0170*/  BSYNC.RECONVERGENT B0 ;  /* 0x0000000000007941 */ /* 0x000fea0003800200 */
.L_x_35:
        /* <DEDUP_REMOVED lines=20> */
.L_x_41:
        /* <DEDUP_REMOVED lines=47> */
.L_x_40:
        /* <DEDUP_REMOVED lines=34> */
.L_x_42:
        /* <DEDUP_REMOVED lines=23> */
.L_x_43:
        /* <DEDUP_REMOVED lines=13> */
.L_x_39:
[----:B------:R-:W-:Y:S05]  /*0a10*/  BSYNC.RECONVERGENT B0 ;  /* 0x0000000000007941 */ /* 0x000fea0003800200 */
.L_x_38:
[----:B------:R-:W3:Y:S01]  /*0a20*/  LDCU UR7, c[0x0][0x390] ;  /* 0x00007200ff0777ac */ /* 0x000ee20008000800 */
[----:B------:R-:W-:Y:S01]  /*0a30*/  BAR.SYNC.DEFER_BLOCKING 0x0 ;  /* 0x0000000000007b1d */ /* 0x000fe20000010000 */
[----:B---3--:R-:W-:-:S13]  /*0a40*/  ISETP.GE.AND P0, PT, R0, UR7, PT ;  /* 0x0000000700007c0c */ /* 0x008fda000bf06270 */
[----:B------:R-:W-:Y:S05]  /*0a50*/  @P0 EXIT ;  /* 0x000000000000094d */ /* 0x000fea0003800000 */
[----:B------:R-:W3:Y:S01]  /*0a60*/  S2UR UR5, SR_CgaCtaId ;  /* 0x00000000000579c3 */ /* 0x000ee20000008800 */
[----:B0-----:R-:W0:Y:S01]  /*0a70*/  S2R R7, SR_CTAID.Y ;  /* 0x0000000000077919 */ /* 0x001e220000002600 */
[----:B------:R-:W-:Y:S01]  /*0a80*/  UMOV UR4, 0x400 ;  /* 0x0000040000047882 */ /* 0x000fe20000000000 */
[----:B------:R-:W4:Y:S01]  /*0a90*/  LDCU UR6, c[0x0][0x360] ;  /* 0x00006c00ff0677ac */ /* 0x000f220008000800 */
[----:B------:R-:W-:Y:S01]  /*0aa0*/  UIADD3 UR4, UPT, UPT, UR4, 0x1f4, URZ ;  /* 0x000001f404047890 */ /* 0x000fe2000fffe0ff */
[----:B------:R-:W0:Y:S03]  /*0ab0*/  LDCU.64 UR10, c[0x0][0x388] ;  /* 0x00007100ff0a77ac */ /* 0x000e260008000a00 */
[----:B---34-:R-:W-:-:S12]  /*0ac0*/  ULEA UR4, UR5, UR4, 0x18 ;  /* 0x0000000405047291 */ /* 0x018fd8000f8ec0ff */
.L_x_44:
[----:B---3--:R3:W4:Y:S01]  /*0ad0*/  LDS.U8 R5, [R0+UR4] ;  /* 0x0000000400057984 */ /* 0x0087220008000000 */
[----:B012---:R-:W-:-:S05]  /*0ae0*/  IMAD R3, R7, UR7, R0 ;  /* 0x0000000707037c24 */ /* 0x007fca000f8e0200 */
[----:B------:R-:W-:Y:S01]  /*0af0*/  IADD3 R2, P0, PT, R3, UR10, RZ ;  /* 0x0000000a03027c10 */ /* 0x000fe2000ff1e0ff */
[----:B---3--:R-:W-:-:S03]  /*0b00*/  VIADD R0, R0, UR6 ;  /* 0x0000000600007c36 */ /* 0x008fc60008000000 */
[----:B------:R-:W-:Y:S02]  /*0b10*/  LEA.HI.X.SX32 R3, R3, UR11, 0x1, P0 ;  /* 0x0000000b03037c11 */ /* 0x000fe400080f0eff */
[----:B------:R-:W-:-:S03]  /*0b20*/  ISETP.GE.AND P0, PT, R0, UR7, PT ;  /* 0x0000000700007c0c */ /* 0x000fc6000bf06270 */
[----:B----4-:R3:W-:Y:S10]  /*0b30*/  STG.E.U8 desc[UR8][R2.64], R5 ;  /* 0x0000000502007986 */ /* 0x0107f4000c101108 */
[----:B------:R-:W-:Y:S05]  /*0b40*/  @!P0 BRA `(.L_x_44) ;  /* 0xfffffffc00e08947 */ /* 0x000fea000383ffff */
[----:B------:R-:W-:Y:S05]  /*0b50*/  EXIT ;  /* 0x000000000000794d */ /* 0x000fea0003800000 */
.L_x_45:
        /* <DEDUP_REMOVED lines=10> */
.L_x_51:


//--------------------- .nv.shared.reserved.0     --------------------------
	.section	.nv.shared.reserved.0,"aw",@nobits
	.weak		__nv_reservedSMEM_offset_0_alias
	.size		__nv_reservedSMEM_offset_0_alias, 0, 64
	.other		__nv_reservedSMEM_offset_0_alias,@"STO_CUDA_RESERVED_SHARED STV_DEFAULT"
__nv_reservedSMEM_offset_0_alias:
	.zero		0
	.zero		64


//--------------------- .nv.shared._Z14down_to_upscanPhS_ii --------------------------
	.section	.nv.shared._Z14down_to_upscanPhS_ii,"aw",@nobits
	.sectionflags	@""
.nv.shared._Z14down_to_upscanPhS_ii:
	.zero		3456


//--------------------- .nv.shared._Z14up_to_downscanPhS_ii --------------------------
	.section	.nv.shared._Z14up_to_downscanPhS_ii,"aw",@nobits
	.sectionflags	@""
.nv.shared._Z14up_to_downscanPhS_ii:
	.zero		3456


//--------------------- .nv.shared._Z17right_to_leftpassPhS_ii --------------------------
	.section	.nv.shared._Z17right_to_leftpassPhS_ii,"aw",@nobits
	.sectionflags	@""
.nv.shared._Z17right_to_leftpassPhS_ii:
	.zero		2024


//--------------------- .nv.shared._Z17left_to_rightpassPhS_ii --------------------------
	.section	.nv.shared._Z17left_to_rightpassPhS_ii,"aw",@nobits
	.sectionflags	@""
.nv.shared._Z17left_to_rightpassPhS_ii:
	.zero		2024


//--------------------- .nv.constant0._Z25kernel_distance_transformPhS_iiPiS0_ --------------------------
	.section	.nv.constant0._Z25kernel_distance_transformPhS_iiPiS0_,"a",@progbits
	.sectionflags	@""
	.align	4
.nv.constant0._Z25kernel_distance_transformPhS_iiPiS0_:
	.zero		936


//--------------------- .nv.constant0._Z12likedtresultPhS_S_S_S_ii --------------------------
	.section	.nv.constant0._Z12likedtresultPhS_S_S_S_ii,"a",@progbits
	.sectionflags	@""
	.align	4
.nv.constant0._Z12likedtresultPhS_S_S_S_ii:
	.zero		944


//--------------------- .nv.constant0._Z14down_to_upscanPhS_ii --------------------------
	.section	.nv.constant0._Z14down_to_upscanPhS_ii,"a",@progbits
	.sectionflags	@""
	.align	4
.nv.constant0._Z14down_to_upscanPhS_ii:
	.zero		920


//--------------------- .nv.constant0._Z14up_to_downscanPhS_ii --------------------------
	.section	.nv.constant0._Z14up_to_downscanPhS_ii,"a",@progbits
	.sectionflags	@""
	.align	4
.nv.constant0._Z14up_to_downscanPhS_ii:
	.zero		920


//--------------------- .nv.constant0._Z17right_to_leftpassPhS_ii --------------------------
	.section	.nv.constant0._Z17right_to_leftpassPhS_ii,"a",@progbits
	.sectionflags	@""
	.align	4
.nv.constant0._Z17right_to_leftpassPhS_ii:
	.zero		920


//--------------------- .nv.constant0._Z17left_to_rightpassPhS_ii --------------------------
	.section	.nv.constant0._Z17left_to_rightpassPhS_ii,"a",@progbits
	.sectionflags	@""
	.align	4
.nv.constant0._Z17left_to_rightpassPhS_ii:
	.zero		920


//--------------------- SYMBOLS --------------------------

	.type		.nv.reservedSmem.offset0,@object
	.size		.nv.reservedSmem.offset0,0x4
	.type		.nv.reservedSmem.cap,@object
	.size		.nv.reservedSmem.cap,0x4
